	.target	sm_100a

	.elftype	@"ET_EXEC"


//--------------------- .note.nv.tkinfo           --------------------------
	.section	.note.nv.tkinfo,"",@"SHT_NOTE"
	.sectionflags	@"SHF_NOTE_NV_TKINFO"
	.tkinfo
        /*0018*/ 	.word	0x00000081
        /*0030*/ 	.string	""
        /*0030*/ 	.string	"ptxas-blackwell"
        /*0030*/ 	.string	"Cuda compilation tools, release 12.9, V12.9.86"
        /*0030*/ 	.string	"Build cuda_12.9.r12.9/compiler.36037853_0"
        /*0030*/ 	.string	"-v  -suppress-debug-info  -lineinfo  -arch sm_100a "



//--------------------- .note.nv.cuver            --------------------------
	.section	.note.nv.cuver,"",@"SHT_NOTE"
	.sectionflags	@"SHF_NOTE_NV_CUVER"
        /*0018*/ 	.short	0x0001
        /*001a*/ 	.short	0x0064
        /*001c*/ 	.short	0x0001
        /*001e*/ 	.short	0x0000
        /*0020*/ 	.short	0x0001
        /*0022*/ 	.short	0x0000


//--------------------- .nv.info                  --------------------------
	.section	.nv.info,"",@"SHT_CUDA_INFO"
	.align	4


	//----- nvinfo : EIATTR_REGCOUNT
	.align		4
        /*0000*/ 	.byte	0x04, 0x2f
        /*0002*/ 	.short	(.L_4 - .L_3)
	.align		4
.L_3:
        /*0004*/ 	.word	index@(gluon_tcgen05)
        /*0008*/ 	.word	0x00000027


	//----- nvinfo : EIATTR_FRAME_SIZE
	.align		4
.L_4:
        /*000c*/ 	.byte	0x04, 0x11
        /*000e*/ 	.short	(.L_6 - .L_5)
	.align		4
.L_5:
        /*0010*/ 	.word	index@($__internal_2_$__cuda_sm10x_tcgen05_guardrail_trap_unallocated_columns_being_dealloced)
        /*0014*/ 	.word	0x00000000


	//----- nvinfo : EIATTR_FRAME_SIZE
	.align		4
.L_6:
        /*0018*/ 	.byte	0x04, 0x11
        /*001a*/ 	.short	(.L_8 - .L_7)
	.align		4
.L_7:
        /*001c*/ 	.word	index@($__internal_1_$__cuda_sm10x_tcgen05_guardrail_trap_phase_invalid_during_alloc)
        /*0020*/ 	.word	0x00000000


	//----- nvinfo : EIATTR_FRAME_SIZE
	.align		4
.L_8:
        /*0024*/ 	.byte	0x04, 0x11
        /*0026*/ 	.short	(.L_10 - .L_9)
	.align		4
.L_9:
        /*0028*/ 	.word	index@($__internal_0_$__cuda_sm10x_tcgen05_guardrail_trap_col_being_dealloced_not_returned_by_alloc)
        /*002c*/ 	.word	0x00000000


	//----- nvinfo : EIATTR_FRAME_SIZE
	.align		4
.L_10:
        /*0030*/ 	.byte	0x04, 0x11
        /*0032*/ 	.short	(.L_12 - .L_11)
	.align		4
.L_11:
        /*0034*/ 	.word	index@(gluon_tcgen05)
        /*0038*/ 	.word	0x00000000


	//----- nvinfo : EIATTR_MIN_STACK_SIZE
	.align		4
.L_12:
        /*003c*/ 	.byte	0x04, 0x12
        /*003e*/ 	.short	(.L_14 - .L_13)
	.align		4
.L_13:
        /*0040*/ 	.word	index@(gluon_tcgen05)
        /*0044*/ 	.word	0x00000000
.L_14:


//--------------------- .nv.info.gluon_tcgen05    --------------------------
	.section	.nv.info.gluon_tcgen05,"",@"SHT_CUDA_INFO"
	.sectionflags	@""
	.align	4


	//----- nvinfo : EIATTR_CUDA_API_VERSION
	.align		4
        /*0000*/ 	.byte	0x04, 0x37
        /*0002*/ 	.short	(.L_16 - .L_15)
.L_15:
        /*0004*/ 	.word	0x00000081


	//----- nvinfo : EIATTR_KPARAM_INFO
	.align		4
.L_16:
        /*0008*/ 	.byte	0x04, 0x17
        /*000a*/ 	.short	(.L_18 - .L_17)
.L_17:
        /*000c*/ 	.word	0x00000000
        /*0010*/ 	.short	0x000a
        /*0012*/ 	.short	0x0048
        /*0014*/ 	.byte	0x00, 0xf4, 0x21, 0x00


	//----- nvinfo : EIATTR_KPARAM_INFO
	.align		4
.L_18:
        /*0018*/ 	.byte	0x04, 0x17
        /*001a*/ 	.short	(.L_20 - .L_19)
.L_19:
        /*001c*/ 	.word	0x00000000
        /*0020*/ 	.short	0x0009
        /*0022*/ 	.short	0x0040
        /*0024*/ 	.byte	0x00, 0xf4, 0x21, 0x00


	//----- nvinfo : EIATTR_KPARAM_INFO
	.align		4
.L_20:
        /*0028*/ 	.byte	0x04, 0x17
        /*002a*/ 	.short	(.L_22 - .L_21)
.L_21:
        /*002c*/ 	.word	0x00000000
        /*0030*/ 	.short	0x0008
        /*0032*/ 	.short	0x0038
        /*0034*/ 	.byte	0x00, 0xf0, 0x21, 0x00


	//----- nvinfo : EIATTR_KPARAM_INFO
	.align		4
.L_22:
        /*0038*/ 	.byte	0x04, 0x17
        /*003a*/ 	.short	(.L_24 - .L_23)
.L_23:
        /*003c*/ 	.word	0x00000000
        /*0040*/ 	.short	0x0007
        /*0042*/ 	.short	0x0030
        /*0044*/ 	.byte	0x00, 0xf0, 0x21, 0x00


	//----- nvinfo : EIATTR_KPARAM_INFO
	.align		4
.L_24:
        /*0048*/ 	.byte	0x04, 0x17
        /*004a*/ 	.short	(.L_26 - .L_25)
.L_25:
        /*004c*/ 	.word	0x00000000
        /*0050*/ 	.short	0x0006
        /*0052*/ 	.short	0x0028
        /*0054*/ 	.byte	0x00, 0xf0, 0x21, 0x00


	//----- nvinfo : EIATTR_KPARAM_INFO
	.align		4
.L_26:
        /*0058*/ 	.byte	0x04, 0x17
        /*005a*/ 	.short	(.L_28 - .L_27)
.L_27:
        /*005c*/ 	.word	0x00000000
        /*0060*/ 	.short	0x0005
        /*0062*/ 	.short	0x0020
        /*0064*/ 	.byte	0x00, 0xf0, 0x11, 0x00


	//----- nvinfo : EIATTR_KPARAM_INFO
	.align		4
.L_28:
        /*0068*/ 	.byte	0x04, 0x17
        /*006a*/ 	.short	(.L_30 - .L_29)
.L_29:
        /*006c*/ 	.word	0x00000000
        /*0070*/ 	.short	0x0004
        /*0072*/ 	.short	0x001c
        /*0074*/ 	.byte	0x00, 0xf0, 0x11, 0x00


	//----- nvinfo : EIATTR_KPARAM_INFO
	.align		4
.L_30:
        /*0078*/ 	.byte	0x04, 0x17
        /*007a*/ 	.short	(.L_32 - .L_31)
.L_31:
        /*007c*/ 	.word	0x00000000
        /*0080*/ 	.short	0x0003
        /*0082*/ 	.short	0x0018
        /*0084*/ 	.byte	0x00, 0xf0, 0x11, 0x00


	//----- nvinfo : EIATTR_KPARAM_INFO
	.align		4
.L_32:
        /*0088*/ 	.byte	0x04, 0x17
        /*008a*/ 	.short	(.L_34 - .L_33)
.L_33:
        /*008c*/ 	.word	0x00000000
        /*0090*/ 	.short	0x0002
        /*0092*/ 	.short	0x0010
        /*0094*/ 	.byte	0x00, 0xf4, 0x21, 0x00


	//----- nvinfo : EIATTR_KPARAM_INFO
	.align		4
.L_34:
        /*0098*/ 	.byte	0x04, 0x17
        /*009a*/ 	.short	(.L_36 - .L_35)
.L_35:
        /*009c*/ 	.word	0x00000000
        /*00a0*/ 	.short	0x0001
        /*00a2*/ 	.short	0x0008
        /*00a4*/ 	.byte	0x00, 0xf4, 0x21, 0x00


	//----- nvinfo : EIATTR_KPARAM_INFO
	.align		4
.L_36:
        /*00a8*/ 	.byte	0x04, 0x17
        /*00aa*/ 	.short	(.L_38 - .L_37)
.L_37:
        /*00ac*/ 	.word	0x00000000
        /*00b0*/ 	.short	0x0000
        /*00b2*/ 	.short	0x0000
        /*00b4*/ 	.byte	0x00, 0xf4, 0x21, 0x00


	//----- nvinfo : EIATTR_AT_ENTRY_FRAGMENTS
	.align		4
.L_38:
        /*00b8*/ 	.byte	0x04, 0x4f
        /*00ba*/ 	.short	(.L_40 - .L_39)


	//   ....[0]....
.L_39:
        /*00bc*/ 	.word	0x00000004


	//----- nvinfo : EIATTR_RESERVED_SMEM_USED
	.align		4
.L_40:
        /*00c0*/ 	.byte	0x01, 0x41
	.zero		2


	//----- nvinfo : EIATTR_SPARSE_MMA_MASK
	.align		4
        /*00c4*/ 	.byte	0x03, 0x50
        /*00c6*/ 	.short	0x0000


	//----- nvinfo : EIATTR_TCGEN05_1CTA_USED
	.align		4
        /*00c8*/ 	.byte	0x01, 0x51
	.zero		2


	//----- nvinfo : EIATTR_MAXREG_COUNT
	.align		4
        /*00cc*/ 	.byte	0x03, 0x1b
        /*00ce*/ 	.short	0x00ff


	//----- nvinfo : EIATTR_NUM_BARRIERS
	.align		4
        /*00d0*/ 	.byte	0x02, 0x4c
        /*00d2*/ 	.byte	0x01
	.zero		1


	//----- nvinfo : EIATTR_INT_WARP_WIDE_INSTR_OFFSETS
	.align		4
        /*00d4*/ 	.byte	0x04, 0x31
        /*00d6*/ 	.short	(.L_42 - .L_41)


	//   ....[0]....
.L_41:
        /*00d8*/ 	.word	0x00001620


	//   ....[1]....
        /*00dc*/ 	.word	0x00001640


	//   ....[2]....
        /*00e0*/ 	.word	0x000016c0


	//   ....[3]....
        /*00e4*/ 	.word	0x00001a80


	//   ....[4]....
        /*00e8*/ 	.word	0x00001a90


	//   ....[5]....
        /*00ec*/ 	.word	0x00001aa0


	//   ....[6]....
        /*00f0*/ 	.word	0x00001ab0


	//   ....[7]....
        /*00f4*/ 	.word	0x00001ca0


	//   ....[8]....
        /*00f8*/ 	.word	0x00001cb0


	//   ....[9]....
        /*00fc*/ 	.word	0x00001e30


	//   ....[10]....
        /*0100*/ 	.word	0x00001e80


	//   ....[11]....
        /*0104*/ 	.word	0x00001e90


	//   ....[12]....
        /*0108*/ 	.word	0x00001ec0


	//   ....[13]....
        /*010c*/ 	.word	0x00002040


	//   ....[14]....
        /*0110*/ 	.word	0x00002050


	//   ....[15]....
        /*0114*/ 	.word	0x000023d0


	//   ....[16]....
        /*0118*/ 	.word	0x000023e0


	//   ....[17]....
        /*011c*/ 	.word	0x00002720


	//   ....[18]....
        /*0120*/ 	.word	0x00002770


	//----- nvinfo : EIATTR_COOP_GROUP_MASK_REGIDS
	.align		4
.L_42:
        /*0124*/ 	.byte	0x04, 0x29
        /*0126*/ 	.short	(.L_44 - .L_43)


	//   ....[0]....
.L_43:
        /*0128*/ 	.word	0xffffffff


	//   ....[1]....
        /*012c*/ 	.word	0xffffffff


	//   ....[2]....
        /*0130*/ 	.word	0xffffffff


	//   ....[3]....
        /*0134*/ 	.word	0xffffffff


	//   ....[4]....
        /*0138*/ 	.word	0xffffffff


	//   ....[5]....
        /*013c*/ 	.word	0xffffffff


	//   ....[6]....
        /*0140*/ 	.word	0xffffffff


	//   ....[7]....
        /*0144*/ 	.word	0xffffffff


	//   ....[8]....
        /*0148*/ 	.word	0xffffffff


	//   ....[9]....
        /*014c*/ 	.word	0xffffffff


	//----- nvinfo : EIATTR_COOP_GROUP_INSTR_OFFSETS
	.align		4
.L_44:
        /*0150*/ 	.byte	0x04, 0x28
        /*0152*/ 	.short	(.L_46 - .L_45)


	//   ....[0]....
.L_45:
        /*0154*/ 	.word	0x00000050


	//   ....[1]....
        /*0158*/ 	.word	0x00000310


	//   ....[2]....
        /*015c*/ 	.word	0x000004f0


	//   ....[3]....
        /*0160*/ 	.word	0x000009a0


	//   ....[4]....
        /*0164*/ 	.word	0x00000ae0


	//   ....[5]....
        /*0168*/ 	.word	0x00000f50


	//   ....[6]....
        /*016c*/ 	.word	0x00001090


	//   ....[7]....
        /*0170*/ 	.word	0x000014e0


	//   ....[8]....
        /*0174*/ 	.word	0x000025b0


	//   ....[9]....
        /*0178*/ 	.word	0x00002820


	//----- nvinfo : EIATTR_VRC_CTA_INIT_COUNT
	.align		4
.L_46:
        /*017c*/ 	.byte	0x02, 0x4a
        /*017e*/ 	.byte	0x80
	.zero		1


	//----- nvinfo : EIATTR_MBARRIER_INSTR_OFFSETS
	.align		4
        /*0180*/ 	.byte	0x04, 0x39
        /*0182*/ 	.short	(.L_48 - .L_47)


	//   ....[0]....
.L_47:
        /*0184*/ 	.word	0x000016e0
        /*0188*/ 	.word	0x000000ff
        /*018c*/ 	.word	0x00006000
        /*0190*/ 	.short	0x0100
        /*0192*/ 	.byte	0x08
	.zero		1


	//   ....[1]....
        /*0194*/ 	.word	0x000016f0
        /*0198*/ 	.word	0x000000ff
        /*019c*/ 	.word	0x00006020
        /*01a0*/ 	.short	0x0100
        /*01a2*/ 	.byte	0x08
	.zero		1


	//   ....[2]....
        /*01a4*/ 	.word	0x000017a0
        /*01a8*/ 	.word	0x000000ff
        /*01ac*/ 	.word	0x00006008
        /*01b0*/ 	.short	0x0100
        /*01b2*/ 	.byte	0x08
	.zero		1


	//   ....[3]....
        /*01b4*/ 	.word	0x000017b0
        /*01b8*/ 	.word	0x000000ff
        /*01bc*/ 	.word	0x00006028
        /*01c0*/ 	.short	0x0100
        /*01c2*/ 	.byte	0x08
	.zero		1


	//   ....[4]....
        /*01c4*/ 	.word	0x00001890
        /*01c8*/ 	.word	0x000000ff
        /*01cc*/ 	.word	0x00006010
        /*01d0*/ 	.short	0x0100
        /*01d2*/ 	.byte	0x08
	.zero		1


	//   ....[5]....
        /*01d4*/ 	.word	0x000018a0
        /*01d8*/ 	.word	0x000000ff
        /*01dc*/ 	.word	0x00006030
        /*01e0*/ 	.short	0x0100
        /*01e2*/ 	.byte	0x08
	.zero		1


	//   ....[6]....
        /*01e4*/ 	.word	0x000019b0
        /*01e8*/ 	.word	0x000000ff
        /*01ec*/ 	.word	0x00006018
        /*01f0*/ 	.short	0x0100
        /*01f2*/ 	.byte	0x08
	.zero		1


	//   ....[7]....
        /*01f4*/ 	.word	0x000019c0
        /*01f8*/ 	.word	0x000000ff
        /*01fc*/ 	.word	0x00006038
        /*0200*/ 	.short	0x0100
        /*0202*/ 	.byte	0x08
	.zero		1


	//   ....[8]....
        /*0204*/ 	.word	0x00001b90
        /*0208*/ 	.word	0x000000ff
        /*020c*/ 	.word	0x00006000
        /*0210*/ 	.short	0x010a
        /*0212*/ 	.byte	0x08
	.zero		1


	//   ....[9]....
        /*0214*/ 	.word	0x00001d00
        /*0218*/ 	.word	0x000000ff
        /*021c*/ 	.word	0x00006020
        /*0220*/ 	.short	0x010a
        /*0222*/ 	.byte	0x08
	.zero		1


	//   ....[10]....
        /*0224*/ 	.word	0x00001f30
        /*0228*/ 	.word	0x000000ff
        /*022c*/ 	.word	0x00006000
        /*0230*/ 	.short	0x010a
        /*0232*/ 	.byte	0x09
	.zero		1


	//   ....[11]....
        /*0234*/ 	.word	0x00002090
        /*0238*/ 	.word	0x000000ff
        /*023c*/ 	.word	0x00006020
        /*0240*/ 	.short	0x010a
        /*0242*/ 	.byte	0x09
	.zero		1


	//   ....[12]....
        /*0244*/ 	.word	0x00002160
        /*0248*/ 	.word	0x000000ff
        /*024c*/ 	.word	0x00006000
        /*0250*/ 	.short	0x0108
        /*0252*/ 	.byte	0x08
	.zero		1


	//   ....[13]....
        /*0254*/ 	.word	0x00002170
        /*0258*/ 	.word	0x000000ff
        /*025c*/ 	.word	0x00006020
        /*0260*/ 	.short	0x0108
        /*0262*/ 	.byte	0x08
	.zero		1


	//   ....[14]....
        /*0264*/ 	.word	0x000021c0
        /*0268*/ 	.word	0x000000ff
        /*026c*/ 	.word	0x00006008
        /*0270*/ 	.short	0x0108
        /*0272*/ 	.byte	0x08
	.zero		1


	//   ....[15]....
        /*0274*/ 	.word	0x000021d0
        /*0278*/ 	.word	0x000000ff
        /*027c*/ 	.word	0x00006028
        /*0280*/ 	.short	0x0108
        /*0282*/ 	.byte	0x08
	.zero		1


	//   ....[16]....
        /*0284*/ 	.word	0x00002220
        /*0288*/ 	.word	0x000000ff
        /*028c*/ 	.word	0x00006010
        /*0290*/ 	.short	0x0108
        /*0292*/ 	.byte	0x08
	.zero		1


	//   ....[17]....
        /*0294*/ 	.word	0x00002230
        /*0298*/ 	.word	0x000000ff
        /*029c*/ 	.word	0x00006030
        /*02a0*/ 	.short	0x0108
        /*02a2*/ 	.byte	0x08
	.zero		1


	//   ....[18]....
        /*02a4*/ 	.word	0x00002280
        /*02a8*/ 	.word	0x000000ff
        /*02ac*/ 	.word	0x00006018
        /*02b0*/ 	.short	0x0108
        /*02b2*/ 	.byte	0x08
	.zero		1


	//   ....[19]....
        /*02b4*/ 	.word	0x00002290
        /*02b8*/ 	.word	0x000000ff
        /*02bc*/ 	.word	0x00006038
        /*02c0*/ 	.short	0x0108
        /*02c2*/ 	.byte	0x08
	.zero		1


	//   ....[20]....
        /*02c4*/ 	.word	0x00002840
        /*02c8*/ 	.word	0x000000ff
        /*02cc*/ 	.word	0x00006000
        /*02d0*/ 	.short	0x010a
        /*02d2*/ 	.byte	0x08
	.zero		1


	//   ....[21]....
        /*02d4*/ 	.word	0x00002870
        /*02d8*/ 	.word	0x000000ff
        /*02dc*/ 	.word	0x00006020
        /*02e0*/ 	.short	0x010a
        /*02e2*/ 	.byte	0x08
	.zero		1


	//   ....[22]....
        /*02e4*/ 	.word	0x000028a0
        /*02e8*/ 	.word	0x000000ff
        /*02ec*/ 	.word	0x00006000
        /*02f0*/ 	.short	0x010a
        /*02f2*/ 	.byte	0x09
	.zero		1


	//   ....[23]....
        /*02f4*/ 	.word	0x000028d0
        /*02f8*/ 	.word	0x000000ff
        /*02fc*/ 	.word	0x00006020
        /*0300*/ 	.short	0x010a
        /*0302*/ 	.byte	0x09
	.zero		1


	//----- nvinfo : EIATTR_NUM_MBARRIERS
	.align		4
.L_48:
        /*0304*/ 	.byte	0x03, 0x38
        /*0306*/ 	.short	0x0008


	//----- nvinfo : EIATTR_EXIT_INSTR_OFFSETS
	.align		4
        /*0308*/ 	.byte	0x04, 0x1c
        /*030a*/ 	.short	(.L_50 - .L_49)


	//   ....[0]....
.L_49:
        /*030c*/ 	.word	0x00002830


	//----- nvinfo : EIATTR_REQNTID
	.align		4
.L_50:
        /*0310*/ 	.byte	0x04, 0x10
        /*0312*/ 	.short	(.L_52 - .L_51)
.L_51:
        /*0314*/ 	.word	0x00000100
        /*0318*/ 	.word	0x00000001
        /*031c*/ 	.word	0x00000001


	//----- nvinfo : EIATTR_CRS_STACK_SIZE
	.align		4
.L_52:
        /*0320*/ 	.byte	0x04, 0x1e
        /*0322*/ 	.short	(.L_54 - .L_53)
.L_53:
        /*0324*/ 	.word	0x00000000


	//----- nvinfo : EIATTR_CBANK_PARAM_SIZE
	.align		4
.L_54:
        /*0328*/ 	.byte	0x03, 0x19
        /*032a*/ 	.short	0x0050


	//----- nvinfo : EIATTR_PARAM_CBANK
	.align		4
        /*032c*/ 	.byte	0x04, 0x0a
        /*032e*/ 	.short	(.L_56 - .L_55)
	.align		4
.L_55:
        /*0330*/ 	.word	index@(.nv.constant0.gluon_tcgen05)
        /*0334*/ 	.short	0x0380
        /*0336*/ 	.short	0x0050


	//----- nvinfo : EIATTR_SW_WAR
	.align		4
.L_56:
        /*0338*/ 	.byte	0x04, 0x36
        /*033a*/ 	.short	(.L_58 - .L_57)
.L_57:
        /*033c*/ 	.word	0x00000008
.L_58:


//--------------------- .nv.compat                --------------------------
	.section	.nv.compat,"",@"SHT_CUDA_COMPAT_INFO"
	.align	4
        /*0000*/ 	.byte	0x02, 0x02, 0x02, 0x00, 0x02, 0x05, 0x05, 0x00, 0x02, 0x03, 0x03, 0x00, 0x02, 0x06, 0x01, 0x00


//--------------------- .nv.callgraph             --------------------------
	.section	.nv.callgraph,"",@"SHT_CUDA_CALLGRAPH"
	.align	4
	.sectionentsize	8
	.align		4
        /*0000*/ 	.word	0x00000000
	.align		4
        /*0004*/ 	.word	0xffffffff
	.align		4
        /*0008*/ 	.word	0x00000000
	.align		4
        /*000c*/ 	.word	0xfffffffe
	.align		4
        /*0010*/ 	.word	0x00000000
	.align		4
        /*0014*/ 	.word	0xfffffffd
	.align		4
        /*0018*/ 	.word	0x00000000
	.align		4
        /*001c*/ 	.word	0xfffffffc


//--------------------- .text.gluon_tcgen05       --------------------------
	.section	.text.gluon_tcgen05,"ax",@progbits
	.align	128
        .global         gluon_tcgen05
        .type           gluon_tcgen05,@function
        .size           gluon_tcgen05,(.L_x_85 - gluon_tcgen05)
        .other          gluon_tcgen05,@"STO_CUDA_ENTRY STV_DEFAULT"
gluon_tcgen05:
.text.gluon_tcgen05:
[----:B------:R-:W1:Y:S01]  /*0000*/  LDC R1, c[0x0][0x37c] ;  /* 0x0000df00ff017b82 */ /* 0x000e620000000800 */
[----:B------:R-:W2:Y:S02]  /*0010*/  S2R R0, SR_TID.X ;  /* 0x0000000000007919 */ /* 0x000ea40000002100 */
[----:B--2---:R-:W-:-:S13]  /*0020*/  ISETP.GE.U32.AND P2, PT, R0, 0x20, PT ;  /* 0x000000200000780c */ /* 0x004fda0003f46070 */
[----:B------:R-:W-:Y:S05]  /*0030*/  @P2 BRA `(.L_x_0) ;  /* 0x0000000000b82947 */ /* 0x000fea0003800000 */
[----:B------:R-:W2:Y:S01]  /*0040*/  S2UR UR6, SR_CgaCtaId ;  /* 0x00000000000679c3 */ /* 0x000ea20000008800 */
[----:B------:R-:W-:Y:S01]  /*0050*/  NOP ;  /* 0x0000000000007918 */ /* 0x000fe20000000000 */
[----:B------:R-:W-:Y:S02]  /*0060*/  UMOV UR4, 0x40 ;  /* 0x0000004000047882 */ /* 0x000fe40000000000 */
[----:B--2---:R-:W-:-:S09]  /*0070*/  ULEA UR4, UR6, UR4, 0x18 ;  /* 0x0000000406047291 */ /* 0x004fd2000f8ec0ff */
[----:B------:R-:W2:Y:S01]  /*0080*/  LDS.U8 R2, [UR4] ;  /* 0x00000004ff027984 */ /* 0x000ea20008000000 */
[----:B------:R-:W-:Y:S02]  /*0090*/  UMOV UR4, 0x400 ;  /* 0x0000040000047882 */ /* 0x000fe40000000000 */
[----:B------:R-:W-:Y:S01]  /*00a0*/  ULEA UR4, UR6, UR4, 0x18 ;  /* 0x0000000406047291 */ /* 0x000fe2000f8ec0ff */
[----:B--2---:R-:W-:-:S13]  /*00b0*/  ISETP.NE.AND P0, PT, R2, RZ, PT ;  /* 0x000000ff0200720c */ /* 0x004fda0003f05270 */
[----:B------:R-:W-:Y:S05]  /*00c0*/  @P0 BRA `(.L_x_1) ;  /* 0x00000000007c0947 */ /* 0x000fea0003800000 */
[----:B------:R-:W-:-:S13]  /*00d0*/  ELECT P0, URZ, PT ;  /* 0x0000000000ff782f */ /* 0x000fda0003800000 */
[----:B------:R-:W-:Y:S05]  /*00e0*/  @!P0 BRA `(.L_x_2) ;  /* 0x0000000000848947 */ /* 0x000fea0003800000 */
[----:B------:R-:W-:Y:S01]  /*00f0*/  UMOV UR5, 0x2 ;  /* 0x0000000200057882 */ /* 0x000fe20000000000 */
[----:B------:R-:W-:Y:S02]  /*0100*/  IMAD.MOV.U32 R5, RZ, RZ, 0x1 ;  /* 0x00000001ff057424 */ /* 0x000fe400078e00ff */
[----:B------:R-:W-:Y:S02]  /*0110*/  IMAD.MOV.U32 R3, RZ, RZ, 0x3 ;  /* 0x00000003ff037424 */ /* 0x000fe400078e00ff */
[----:B------:R-:W-:Y:S04]  /*0120*/  DEPBAR.LE SB2, 0x36 ;  /* 0x0000ad800000791a */ /* 0x000fe80000000000 */
[----:B------:R-:W2:Y:S02]  /*0130*/  UTCATOMSWS.FIND_AND_SET.ALIGN UP0, UR5, UR5 ;  /* 0x00000005000575e3 */ /* 0x000ea40008000800 */
[----:B--2---:R-:W-:-:S04]  /*0140*/  PLOP3.LUT P0, PT, PT, PT, UP0, 0x80, 0x8 ;  /* 0x000000000008781c */ /* 0x004fc80003f0f008 */
[----:B------:R-:W-:-:S04]  /*0150*/  SEL R2, RZ, 0xffffffff, !P0 ;  /* 0xffffffffff027807 */ /* 0x000fc80004000000 */
[----:B------:R-:W-:Y:S01]  /*0160*/  ISETP.NE.AND P0, PT, R2, RZ, PT ;  /* 0x000000ff0200720c */ /* 0x000fe20003f05270 */
[----:B------:R-:W-:-:S12]  /*0170*/  IMAD.U32 R2, RZ, RZ, UR5 ;  /* 0x00000005ff027e24 */ /* 0x000fd8000f8e00ff */
[----:B------:R-:W-:Y:S05]  /*0180*/  @P0 BRA `(.L_x_3) ;  /* 0x0000000000240947 */ /* 0x000fea0003800000 */
.L_x_4:
[----:B------:R-:W-:Y:S05]  /*0190*/  NANOSLEEP 0x64 ;  /* 0x000000640000795d */ /* 0x000fea0003800000 */
[----:B------:R-:W-:-:S05]  /*01a0*/  UMOV UR5, 0x2 ;  /* 0x0000000200057882 */ /* 0x000fca0000000000 */
[----:B------:R-:W-:Y:S04]  /*01b0*/  DEPBAR.LE SB2, 0x36 ;  /* 0x0000ad800000791a */ /* 0x000fe80000000000 */
[----:B------:R-:W2:Y:S02]  /*01c0*/  UTCATOMSWS.FIND_AND_SET.ALIGN UP0, UR5, UR5 ;  /* 0x00000005000575e3 */ /* 0x000ea40008000800 */
[----:B--2---:R-:W-:-:S04]  /*01d0*/  PLOP3.LUT P0, PT, PT, PT, UP0, 0x80, 0x8 ;  /* 0x000000000008781c */ /* 0x004fc80003f0f008 */
[----:B------:R-:W-:-:S04]  /*01e0*/  SEL R2, RZ, 0xffffffff, !P0 ;  /* 0xffffffffff027807 */ /* 0x000fc80004000000 */
[----:B------:R-:W-:Y:S01]  /*01f0*/  ISETP.NE.AND P0, PT, R2, RZ, PT ;  /* 0x000000ff0200720c */ /* 0x000fe20003f05270 */
[----:B------:R-:W-:-:S12]  /*0200*/  IMAD.U32 R2, RZ, RZ, UR5 ;  /* 0x00000005ff027e24 */ /* 0x000fd8000f8e00ff */
[----:B------:R-:W-:Y:S05]  /*0210*/  @!P0 BRA `(.L_x_4) ;  /* 0xfffffffc00dc8947 */ /* 0x000fea000383ffff */
.L_x_3:
[C---:B------:R-:W-:Y:S01]  /*0220*/  VIADD R4, R2.reuse, 0x10 ;  /* 0x0000001002047836 */ /* 0x040fe20000000000 */
[----:B------:R-:W-:Y:S01]  /*0230*/  UMOV UR5, 0x50 ;  /* 0x0000005000057882 */ /* 0x000fe20000000000 */
[----:B------:R-:W-:Y:S01]  /*0240*/  SHF.L.U32 R3, R3, R2, RZ ;  /* 0x0000000203037219 */ /* 0x000fe200000006ff */
[----:B------:R-:W-:Y:S01]  /*0250*/  ULEA UR5, UR6, UR5, 0x18 ;  /* 0x0000000506057291 */ /* 0x000fe2000f8ec0ff */
[----:B------:R-:W-:Y:S01]  /*0260*/  IMAD.SHL.U32 R2, R2, 0x20, RZ ;  /* 0x0000002002027824 */ /* 0x000fe200078e00ff */
[----:B------:R-:W-:-:S04]  /*0270*/  SHF.L.U32 R4, R5, R4, RZ ;  /* 0x0000000405047219 */ /* 0x000fc800000006ff */
[----:B------:R-:W-:-:S05]  /*0280*/  LOP3.LUT R3, R4, R3, RZ, 0xfc, !PT ;  /* 0x0000000304037212 */ /* 0x000fca00078efcff */
[----:B------:R2:W-:Y:S04]  /*0290*/  ATOMS.OR RZ, [UR5], R3 ;  /* 0x00000003ffff798c */ /* 0x0005e8000b000005 */
[----:B------:R2:W-:Y:S01]  /*02a0*/  STS [UR4], R2 ;  /* 0x00000002ff007988 */ /* 0x0005e20008000804 */
[----:B------:R-:W-:Y:S05]  /*02b0*/  BRA `(.L_x_2) ;  /* 0x0000000000107947 */ /* 0x000fea0003800000 */
.L_x_1:
[----:B------:R-:W-:Y:S01]  /*02c0*/  IMAD.MOV.U32 R3, RZ, RZ, -0x1 ;  /* 0xffffffffff037424 */ /* 0x000fe200078e00ff */
[----:B------:R-:W-:-:S04]  /*02d0*/  MOV R2, 0x300 ;  /* 0x0000030000027802 */ /* 0x000fc80000000f00 */
[----:B------:R2:W-:Y:S03]  /*02e0*/  STS [UR4], R3 ;  /* 0x00000003ff007988 */ /* 0x0005e60008000804 */
[----:B-12---:R-:W-:Y:S05]  /*02f0*/  CALL.REL.NOINC `($__internal_1_$__cuda_sm10x_tcgen05_guardrail_trap_phase_invalid_during_alloc) ;  /* 0x00000024008c7944 */ /* 0x006fea0003c00000 */
.L_x_2:
[----:B------:R-:W-:Y:S05]  /*0300*/  WARPSYNC.ALL ;  /* 0x0000000000007948 */ /* 0x000fea0003800000 */
[----:B------:R-:W-:Y:S01]  /*0310*/  NOP ;  /* 0x0000000000007918 */ /* 0x000fe20000000000 */
.L_x_0:
[----:B------:R-:W3:Y:S08]  /*0320*/  S2UR UR4, SR_CgaCtaId ;  /* 0x00000000000479c3 */ /* 0x000ef00000008800 */
[----:B------:R-:W-:Y:S01]  /*0330*/  BAR.SYNC.DEFER_BLOCKING 0x0 ;  /* 0x0000000000007b1d */ /* 0x000fe20000010000 */
[----:B------:R-:W-:-:S05]  /*0340*/  LOP3.LUT R36, R0, 0xff, RZ, 0xc0, !PT ;  /* 0x000000ff00247812 */ /* 0x000fca00078ec0ff */
[----:B------:R-:W-:Y:S02]  /*0350*/  UMOV UR8, 0x400 ;  /* 0x0000040000087882 */ /* 0x000fe40000000000 */
[----:B------:R-:W4:Y:S08]  /*0360*/  LDC R8, c[0x0][0x3a0] ;  /* 0x0000e800ff087b82 */ /* 0x000f300000000800 */
[----:B------:R-:W5:Y:S01]  /*0370*/  S2UR UR9, SR_CTAID.Y ;  /* 0x00000000000979c3 */ /* 0x000f620000002600 */
[----:B---3--:R-:W-:-:S09]  /*0380*/  ULEA UR8, UR4, UR8, 0x18 ;  /* 0x0000000804087291 */ /* 0x008fd2000f8ec0ff */
[----:B------:R-:W3:Y:S01]  /*0390*/  LDS R4, [UR8] ;  /* 0x00000008ff047984 */ /* 0x000ee20008000800 */
[----:B------:R-:W-:Y:S06]  /*03a0*/  BAR.SYNC.DEFER_BLOCKING 0x0 ;  /* 0x0000000000007b1d */ /* 0x000fec0000010000 */
[----:B------:R-:W-:Y:S05]  /*03b0*/  @P2 BRA `(.L_x_5) ;  /* 0x0000000000182947 */ /* 0x000fea0003800000 */
[----:B------:R-:W-:Y:S01]  /*03c0*/  ELECT P0, URZ, PT ;  /* 0x0000000000ff782f */ /* 0x000fe20003800000 */
[----:B--2---:R-:W-:Y:S01]  /*03d0*/  IMAD.MOV.U32 R2, RZ, RZ, 0x1 ;  /* 0x00000001ff027424 */ /* 0x004fe200078e00ff */
[----:B------:R-:W-:Y:S01]  /*03e0*/  UMOV UR5, 0x40 ;  /* 0x0000004000057882 */ /* 0x000fe20000000000 */
[----:B------:R-:W-:Y:S01]  /*03f0*/  UVIRTCOUNT.DEALLOC.SMPOOL 0x80 ;  /* 0x000000800000784c */ /* 0x000fe20000000000 */
[----:B------:R-:W-:-:S09]  /*0400*/  ULEA UR5, UR4, UR5, 0x18 ;  /* 0x0000000504057291 */ /* 0x000fd2000f8ec0ff */
[----:B------:R2:W-:Y:S03]  /*0410*/  @P0 STS.U8 [UR5], R2 ;  /* 0x00000002ff000988 */ /* 0x0005e60008000005 */
.L_x_5:
[----:B------:R-:W2:Y:S01]  /*0420*/  S2UR UR4, SR_CTAID.Z ;  /* 0x00000000000479c3 */ /* 0x000ea20000002700 */
[----:B------:R-:W5:Y:S01]  /*0430*/  LDCU UR5, c[0x0][0x370] ;  /* 0x00006e00ff0577ac */ /* 0x000f620008000800 */
[----:B------:R-:W-:Y:S01]  /*0440*/  ISETP.GE.U32.AND P0, PT, R36, 0x20, PT ;  /* 0x000000202400780c */ /* 0x000fe20003f06070 */
[----:B----4-:R-:W-:Y:S01]  /*0450*/  VIADD R6, R8, 0xffffffff ;  /* 0xffffffff08067836 */ /* 0x010fe20000000000 */
[C---:B------:R-:W-:Y:S01]  /*0460*/  ISETP.NE.U32.AND P3, PT, R36.reuse, RZ, PT ;  /* 0x000000ff2400720c */ /* 0x040fe20003f65070 */
[----:B------:R-:W2:Y:S02]  /*0470*/  LDCU UR6, c[0x0][0x374] ;  /* 0x00006e80ff0677ac */ /* 0x000ea40008000800 */
[----:B--2---:R-:W-:Y:S01]  /*0480*/  LEA R3, R36, UR8, 0x2 ;  /* 0x0000000824037c11 */ /* 0x004fe2000f8e10ff */
[----:B------:R-:W-:Y:S01]  /*0490*/  BSSY.RECONVERGENT B0, `(.L_x_6) ;  /* 0x0000015000007945 */ /* 0x000fe20003800200 */
[----:B------:R-:W5:Y:S01]  /*04a0*/  S2UR UR7, SR_CTAID.X ;  /* 0x00000000000779c3 */ /* 0x000f620000002500 */
[----:B------:R-:W2:Y:S01]  /*04b0*/  LDCU.64 UR20, c[0x0][0x3c0] ;  /* 0x00007800ff1477ac */ /* 0x000ea20008000a00 */
[----:B---3--:R-:W-:-:S04]  /*04c0*/  R2UR UR23, R4 ;  /* 0x00000000041772ca */ /* 0x008fc800000e0000 */
[----:B------:R3:W-:Y:S02]  /*04d0*/  @!P0 STS [R3], RZ ;  /* 0x000000ff03008388 */ /* 0x0007e40000000800 */
[----:B------:R-:W4:Y:S01]  /*04e0*/  LDC R2, c[0x0][0x398] ;  /* 0x0000e600ff027b82 */ /* 0x000f220000000800 */
[----:B------:R-:W-:Y:S01]  /*04f0*/  NOP ;  /* 0x0000000000007918 */ /* 0x000fe20000000000 */
[----:B------:R3:W-:Y:S01]  /*0500*/  @!P3 STS [UR8+0x20], R6 ;  /* 0x00002006ff00b988 */ /* 0x0007e20008000808 */
[----:B-----5:R-:W-:-:S04]  /*0510*/  UIMAD UR4, UR4, UR6, UR9 ;  /* 0x00000006040472a4 */ /* 0x020fc8000f8e0209 */
[----:B------:R-:W-:-:S04]  /*0520*/  UIMAD UR4, UR4, UR5, UR7 ;  /* 0x00000005040472a4 */ /* 0x000fc8000f8e0207 */
[----:B------:R-:W-:-:S04]  /*0530*/  UIMAD UR4, UR4, 0x180, URZ ;  /* 0x00000180040478a4 */ /* 0x000fc8000f8e02ff */
[----:B--2---:R-:W-:Y:S01]  /*0540*/  UIADD3 UR24, UP0, UPT, UR4, UR20, URZ ;  /* 0x0000001404187290 */ /* 0x004fe2000ff1e0ff */
[----:B----4-:R-:W-:-:S03]  /*0550*/  VIADD R2, R2, 0xffffffff ;  /* 0xffffffff02027836 */ /* 0x010fc60000000000 */
[----:B------:R-:W-:Y:S01]  /*0560*/  ULEA.HI.X.SX32 UR25, UR4, UR21, 0x1, UP0 ;  /* 0x0000001504197291 */ /* 0x000fe200080f0eff */
[----:B---3--:R-:W-:Y:S11]  /*0570*/  @P3 BRA `(.L_x_7) ;  /* 0x0000000000183947 */ /* 0x008ff60003800000 */
[----:B------:R-:W2:Y:S01]  /*0580*/  LDS R4, [UR8+0x8] ;  /* 0x00000808ff047984 */ /* 0x000ea20008000800 */
[----:B------:R-:W3:Y:S01]  /*0590*/  LDC.64 R10, c[0x0][0x380] ;  /* 0x0000e000ff0a7b82 */ /* 0x000ee20000000a00 */
[----:B------:R-:W-:Y:S02]  /*05a0*/  IMAD.MOV.U32 R5, RZ, RZ, 0x70 ;  /* 0x00000070ff057424 */ /* 0x000fe400078e00ff */
[----:B---3--:R3:W-:Y:S03]  /*05b0*/  STS.64 [UR8], R10 ;  /* 0x0000000aff007988 */ /* 0x0087e60008000a08 */
[----:B--2---:R-:W-:-:S05]  /*05c0*/  LOP3.LUT R4, R4, 0x10, R5, 0xd8, !PT ;  /* 0x0000001004047812 */ /* 0x004fca00078ed805 */
[----:B------:R3:W-:Y:S02]  /*05d0*/  STS [UR8+0x8], R4 ;  /* 0x00000804ff007988 */ /* 0x0007e40008000808 */
.L_x_7:
[----:B------:R-:W-:Y:S05]  /*05e0*/  BSYNC.RECONVERGENT B0 ;  /* 0x0000000000007941 */ /* 0x000fea0003800200 */
.L_x_6:
[----:B------:R-:W-:Y:S04]  /*05f0*/  BSSY.RECONVERGENT B0, `(.L_x_8) ;  /* 0x000000a000007945 */ /* 0x000fe80003800200 */
[----:B------:R-:W-:Y:S05]  /*0600*/  @P3 BRA `(.L_x_9) ;  /* 0x0000000000203947 */ /* 0x000fea0003800000 */
[----:B---3--:R-:W2:Y:S01]  /*0610*/  LDS R4, [UR8+0x34] ;  /* 0x00003408ff047984 */ /* 0x008ea20008000800 */
[----:B------:R-:W-:Y:S02]  /*0620*/  IMAD.MOV.U32 R5, RZ, RZ, 0x1f000000 ;  /* 0x1f000000ff057424 */ /* 0x000fe400078e00ff */
[----:B------:R-:W-:Y:S01]  /*0630*/  @!P3 IMAD.MOV.U32 R7, RZ, RZ, 0x7f ;  /* 0x0000007fff07b424 */ /* 0x000fe200078e00ff */
[----:B------:R-:W3:Y:S02]  /*0640*/  @!P3 LDS R10, [UR8+0x38] ;  /* 0x00003808ff0ab984 */ /* 0x000ee40008000800 */
[----:B--2---:R-:W-:Y:S02]  /*0650*/  LOP3.LUT R4, R4, 0xff000000, R5, 0xb8, !PT ;  /* 0xff00000004047812 */ /* 0x004fe400078eb805 */
[----:B---3--:R-:W-:-:S03]  /*0660*/  @!P3 LOP3.LUT R5, R10, 0xff, R7, 0xb8, !PT ;  /* 0x000000ff0a05b812 */ /* 0x008fc600078eb807 */
[----:B------:R2:W-:Y:S04]  /*0670*/  STS [UR8+0x34], R4 ;  /* 0x00003404ff007988 */ /* 0x0005e80008000808 */
[----:B------:R2:W-:Y:S02]  /*0680*/  @!P3 STS [UR8+0x38], R5 ;  /* 0x00003805ff00b988 */ /* 0x0005e40008000808 */
.L_x_9:
[----:B------:R-:W-:Y:S05]  /*0690*/  BSYNC.RECONVERGENT B0 ;  /* 0x0000000000007941 */ /* 0x000fea0003800200 */
.L_x_8:
[----:B------:R-:W-:Y:S04]  /*06a0*/  BSSY.RECONVERGENT B0, `(.L_x_10) ;  /* 0x000000a000007945 */ /* 0x000fe80003800200 */
[----:B------:R-:W-:Y:S05]  /*06b0*/  @P3 BRA `(.L_x_11) ;  /* 0x0000000000203947 */ /* 0x000fea0003800000 */
[----:B--23--:R-:W2:Y:S01]  /*06c0*/  LDS R4, [UR8+0x1c] ;  /* 0x00001c08ff047984 */ /* 0x00cea20008000800 */
[----:B------:R-:W3:Y:S03]  /*06d0*/  LDC.64 R10, c[0x0][0x3a8] ;  /* 0x0000ea00ff0a7b82 */ /* 0x000ee60000000a00 */
[----:B------:R4:W-:Y:S01]  /*06e0*/  STS [UR8+0x24], R2 ;  /* 0x00002402ff007988 */ /* 0x0009e20008000808 */
[--C-:B---3--:R-:W-:Y:S02]  /*06f0*/  SHF.R.U32.HI R7, RZ, 0x4, R11.reuse ;  /* 0x00000004ff077819 */ /* 0x108fe4000001160b */
[----:B------:R-:W-:-:S05]  /*0700*/  SHF.R.U64 R5, R10, 0x4, R11 ;  /* 0x000000040a057819 */ /* 0x000fca000000120b */
[----:B------:R4:W-:Y:S01]  /*0710*/  STS [UR8+0xc], R5 ;  /* 0x00000c05ff007988 */ /* 0x0009e20008000808 */
[----:B--2---:R-:W-:-:S05]  /*0720*/  LOP3.LUT R4, R4, 0xf, R7, 0xb8, !PT ;  /* 0x0000000f04047812 */ /* 0x004fca00078eb807 */
[----:B------:R4:W-:Y:S02]  /*0730*/  STS [UR8+0x1c], R4 ;  /* 0x00001c04ff007988 */ /* 0x0009e40008000808 */
.L_x_11:
[----:B------:R-:W-:Y:S05]  /*0740*/  BSYNC.RECONVERGENT B0 ;  /* 0x0000000000007941 */ /* 0x000fea0003800200 */
.L_x_10:
[----:B------:R-:W-:Y:S04]  /*0750*/  BSSY.RECONVERGENT B1, `(.L_x_12) ;  /* 0x000001d000017945 */ /* 0x000fe80003800200 */
[----:B------:R-:W-:Y:S04]  /*0760*/  BSSY.RELIABLE B0, `(.L_x_13) ;  /* 0x0000018000007945 */ /* 0x000fe80003800100 */
[----:B------:R-:W-:Y:S05]  /*0770*/  @P3 BRA `(.L_x_14) ;  /* 0x00000000001c3947 */ /* 0x000fea0003800000 */
[----:B--234-:R-:W2:Y:S02]  /*0780*/  LDS R4, [UR8+0x34] ;  /* 0x00003408ff047984 */ /* 0x01cea40008000800 */
[----:B--2---:R-:W-:-:S05]  /*0790*/  LOP3.LUT R4, R4, 0x7, RZ, 0xb8, !PT ;  /* 0x0000000704047812 */ /* 0x004fca00078eb8ff */
[----:B------:R2:W-:Y:S01]  /*07a0*/  STS [UR8+0x34], R4 ;  /* 0x00003404ff007988 */ /* 0x0005e20008000808 */
[----:B------:R-:W-:Y:S05]  /*07b0*/  @P3 BRA `(.L_x_15) ;  /* 0x00000000001c3947 */ /* 0x000fea0003800000 */
[----:B--2---:R-:W2:Y:S02]  /*07c0*/  LDS R4, [UR8+0x34] ;  /* 0x00003408ff047984 */ /* 0x004ea40008000800 */
[----:B--2---:R-:W-:-:S05]  /*07d0*/  LOP3.LUT R4, R4, 0x38, RZ, 0xb8, !PT ;  /* 0x0000003804047812 */ /* 0x004fca00078eb8ff */
[----:B------:R5:W-:Y:S02]  /*07e0*/  STS [UR8+0x34], R4 ;  /* 0x00003404ff007988 */ /* 0x000be40008000808 */
.L_x_14:
[----:B------:R-:W-:Y:S05]  /*07f0*/  @P3 BRA `(.L_x_16) ;  /* 0x00000000001c3947 */ /* 0x000fea0003800000 */
[----:B--2345:R-:W2:Y:S02]  /*0800*/  LDS R4, [UR8+0x8] ;  /* 0x00000808ff047984 */ /* 0x03cea40008000800 */
[----:B--2---:R-:W-:-:S05]  /*0810*/  LOP3.LUT R4, R4, 0x780, RZ, 0xb8, !PT ;  /* 0x0000078004047812 */ /* 0x004fca00078eb8ff */
[----:B------:R3:W-:Y:S02]  /*0820*/  STS [UR8+0x8], R4 ;  /* 0x00000804ff007988 */ /* 0x0007e40008000808 */
.L_x_15:
[----:B------:R-:W-:Y:S05]  /*0830*/  @P3 BRA `(.L_x_17) ;  /* 0x0000000000283947 */ /* 0x000fea0003800000 */
[----:B--23--:R-:W2:Y:S02]  /*0840*/  LDS R4, [UR8+0x8] ;  /* 0x00000808ff047984 */ /* 0x00cea40008000800 */
[----:B--2---:R-:W-:-:S05]  /*0850*/  LOP3.LUT R4, R4, 0x1800, RZ, 0xb8, !PT ;  /* 0x0000180004047812 */ /* 0x004fca00078eb8ff */
[----:B------:R2:W-:Y:S02]  /*0860*/  STS [UR8+0x8], R4 ;  /* 0x00000804ff007988 */ /* 0x0005e40008000808 */
.L_x_16:
[----:B------:R-:W-:Y:S05]  /*0870*/  @P3 BREAK.RELIABLE B0 ;  /* 0x0000000000003942 */ /* 0x000fea0003800100 */
[----:B------:R-:W-:Y:S05]  /*0880*/  @P3 BRA `(.L_x_18) ;  /* 0x0000000000243947 */ /* 0x000fea0003800000 */
[----:B--2-4-:R-:W2:Y:S01]  /*0890*/  LDS R5, [UR8+0x8] ;  /* 0x00000808ff057984 */ /* 0x014ea20008000800 */
[----:B---3-5:R-:W-:-:S05]  /*08a0*/  IMAD.MOV.U32 R4, RZ, RZ, 0x6000 ;  /* 0x00006000ff047424 */ /* 0x028fca00078e00ff */
[----:B--2---:R-:W-:-:S04]  /*08b0*/  LOP3.LUT R4, R5, 0x2000, R4, 0xd8, !PT ;  /* 0x0000200005047812 */ /* 0x004fc800078ed804 */
[----:B------:R-:W-:-:S05]  /*08c0*/  LOP3.LUT R4, R4, 0x400000, RZ, 0xb8, !PT ;  /* 0x0040000004047812 */ /* 0x000fca00078eb8ff */
[----:B------:R4:W-:Y:S02]  /*08d0*/  STS [UR8+0x8], R4 ;  /* 0x00000804ff007988 */ /* 0x0009e40008000808 */
.L_x_17:
[----:B------:R-:W-:Y:S05]  /*08e0*/  BSYNC.RELIABLE B0 ;  /* 0x0000000000007941 */ /* 0x000fea0003800100 */
.L_x_13:
[----:B--234-:R-:W2:Y:S02]  /*08f0*/  @!P3 LDS R4, [UR8+0x8] ;  /* 0x00000808ff04b984 */ /* 0x01cea40008000800 */
[----:B--2---:R-:W-:-:S05]  /*0900*/  @!P3 LOP3.LUT R4, R4, 0x8000, RZ, 0xb8, !PT ;  /* 0x000080000404b812 */ /* 0x004fca00078eb8ff */
[----:B------:R2:W-:Y:S02]  /*0910*/  @!P3 STS [UR8+0x8], R4 ;  /* 0x00000804ff00b988 */ /* 0x0005e40008000808 */
.L_x_18:
[----:B------:R-:W-:Y:S05]  /*0920*/  BSYNC.RECONVERGENT B1 ;  /* 0x0000000000017941 */ /* 0x000fea0003800200 */
.L_x_12:
[----:B------:R-:W-:Y:S05]  /*0930*/  WARPSYNC.ALL ;  /* 0x0000000000007948 */ /* 0x000fea0003800000 */
[----:B------:R-:W-:Y:S01]  /*0940*/  NOP ;  /* 0x0000000000007918 */ /* 0x000fe20000000000 */
[----:B------:R-:W2:Y:S02]  /*0950*/  LDC R7, c[0x0][0x39c] ;  /* 0x0000e700ff077b82 */ /* 0x000ea40000000800 */
[----:B--2---:R-:W-:Y:S01]  /*0960*/  VIADD R7, R7, 0xffffffff ;  /* 0xffffffff07077836 */ /* 0x004fe20000000000 */
[----:B------:R-:W-:Y:S06]  /*0970*/  @P0 BRA `(.L_x_19) ;  /* 0x0000000000300947 */ /* 0x000fec0003800000 */
[----:B---345:R-:W2:Y:S01]  /*0980*/  S2R R4, SR_LANEID ;  /* 0x0000000000047919 */ /* 0x038ea20000000000 */
[----:B------:R-:W-:Y:S05]  /*0990*/  WARPSYNC.ALL ;  /* 0x0000000000007948 */ /* 0x000fea0003800000 */
[----:B------:R-:W-:Y:S01]  /*09a0*/  NOP ;  /* 0x0000000000007918 */ /* 0x000fe20000000000 */
[----:B--2---:R-:W-:-:S05]  /*09b0*/  IMAD.SHL.U32 R9, R4, 0x4, RZ ;  /* 0x0000000404097824 */ /* 0x004fca00078e00ff */
[----:B------:R-:W2:Y:S01]  /*09c0*/  LDS R11, [R9+UR8] ;  /* 0x00000008090b7984 */ /* 0x000ea20008000800 */
[----:B------:R-:W-:-:S05]  /*09d0*/  IADD3 R4, P1, PT, R9, UR24, RZ ;  /* 0x0000001809047c10 */ /* 0x000fca000ff3e0ff */
[----:B------:R-:W-:-:S05]  /*09e0*/  IMAD.X R5, RZ, RZ, UR25, P1 ;  /* 0x00000019ff057e24 */ /* 0x000fca00088e06ff */
[----:B--2---:R2:W3:Y:S01]  /*09f0*/  ATOMG.E.EXCH.STRONG.GPU PT, RZ, [R4], R11 ;  /* 0x0000000b04ff73a8 */ /* 0x0044e200041ee100 */
[----:B------:R-:W-:-:S04]  /*0a00*/  DEPBAR {5,4,3,2,1,0} ;  /* 0x0000003f0000791a */ /* 0x000fc80000000000 */
[----:B------:R-:W4:Y:S02]  /*0a10*/  CCTL.E.C.LDCU.IV.DEEP [UR24] ;  /* 0x0000000018007540 */ /* 0x000f240009c08000 */
[----:B----4-:R2:W-:Y:S01]  /*0a20*/  UTMACCTL.IV [UR24] ;  /* 0x00000000180079b9 */ /* 0x0105e20008000000 */
[----:B------:R-:W-:Y:S01]  /*0a30*/  NOP ;  /* 0x0000000000007918 */ /* 0x000fe20000000000 */
.L_x_19:
[----:B------:R-:W-:Y:S05]  /*0a40*/  @P0 BRA `(.L_x_20) ;  /* 0x00000000000c0947 */ /* 0x000fea0003800000 */
[----:B------:R0:W-:Y:S01]  /*0a50*/  UTMACMDFLUSH ;  /* 0x00000000000079b7 */ /* 0x0001e20000000000 */
[----:B------:R-:W-:Y:S05]  /*0a60*/  @P0 BRA `(.L_x_20) ;  /* 0x0000000000040947 */ /* 0x000fea0003800000 */
[----:B------:R-:W-:-:S04]  /*0a70*/  DEPBAR.LE SB0, 0x0 ;  /* 0x000080000000791a */ /* 0x000fc80000000000 */
.L_x_20:
[----:B------:R-:W-:Y:S05]  /*0a80*/  WARPSYNC.ALL ;  /* 0x0000000000007948 */ /* 0x000fea0003800000 */
[----:B------:R-:W-:Y:S01]  /*0a90*/  NOP ;  /* 0x0000000000007918 */ /* 0x000fe20000000000 */
[----:B---3--:R-:W-:Y:S06]  /*0aa0*/  BAR.SYNC.DEFER_BLOCKING 0x0 ;  /* 0x0000000000007b1d */ /* 0x008fec0000010000 */
[----:B------:R-:W-:Y:S02]  /*0ab0*/  BSSY.RECONVERGENT B1, `(.L_x_21) ;  /* 0x000000b000017945 */ /* 0x000fe40003800200 */
[----:B------:R-:W-:Y:S06]  /*0ac0*/  BAR.SYNC.DEFER_BLOCKING 0x0 ;  /* 0x0000000000007b1d */ /* 0x000fec0000010000 */
[----:B------:R3:W-:Y:S01]  /*0ad0*/  @!P0 STS [R3], RZ ;  /* 0x000000ff03008388 */ /* 0x0007e20000000800 */
[----:B------:R-:W-:Y:S01]  /*0ae0*/  NOP ;  /* 0x0000000000007918 */ /* 0x000fe20000000000 */
[----:B------:R-:W-:Y:S05]  /*0af0*/  @P3 BRA `(.L_x_22) ;  /* 0x0000000000183947 */ /* 0x000fea0003800000 */
[----:B--2-45:R-:W2:Y:S01]  /*0b00*/  LDS R4, [UR8+0x8] ;  /* 0x00000808ff047984 */ /* 0x034ea20008000800 */
[----:B------:R-:W4:Y:S01]  /*0b10*/  LDC.64 R10, c[0x0][0x388] ;  /* 0x0000e200ff0a7b82 */ /* 0x000f220000000a00 */
[----:B------:R-:W-:Y:S02]  /*0b20*/  IMAD.MOV.U32 R5, RZ, RZ, 0x70 ;  /* 0x00000070ff057424 */ /* 0x000fe400078e00ff */
[----:B----4-:R4:W-:Y:S03]  /*0b30*/  STS.64 [UR8], R10 ;  /* 0x0000000aff007988 */ /* 0x0109e60008000a08 */
[----:B--2---:R-:W-:-:S05]  /*0b40*/  LOP3.LUT R4, R4, 0x10, R5, 0xd8, !PT ;  /* 0x0000001004047812 */ /* 0x004fca00078ed805 */
[----:B------:R4:W-:Y:S02]  /*0b50*/  STS [UR8+0x8], R4 ;  /* 0x00000804ff007988 */ /* 0x0009e40008000808 */
.L_x_22:
[----:B--2---:R-:W-:Y:S05]  /*0b60*/  BSYNC.RECONVERGENT B1 ;  /* 0x0000000000017941 */ /* 0x004fea0003800200 */
.L_x_21:
[----:B------:R-:W-:Y:S04]  /*0b70*/  BSSY.RECONVERGENT B1, `(.L_x_23) ;  /* 0x000000a000017945 */ /* 0x000fe80003800200 */
[----:B------:R-:W-:Y:S05]  /*0b80*/  @P3 BRA `(.L_x_24) ;  /* 0x0000000000203947 */ /* 0x000fea0003800000 */
[----:B----45:R-:W2:Y:S01]  /*0b90*/  LDS R4, [UR8+0x34] ;  /* 0x00003408ff047984 */ /* 0x030ea20008000800 */
[----:B------:R-:W-:Y:S02]  /*0ba0*/  IMAD.MOV.U32 R5, RZ, RZ, 0x3f000000 ;  /* 0x3f000000ff057424 */ /* 0x000fe400078e00ff */
[----:B------:R-:W-:Y:S01]  /*0bb0*/  @!P3 IMAD.MOV.U32 R9, RZ, RZ, 0x1f ;  /* 0x0000001fff09b424 */ /* 0x000fe200078e00ff */
[----:B------:R-:W4:Y:S02]  /*0bc0*/  @!P3 LDS R10, [UR8+0x38] ;  /* 0x00003808ff0ab984 */ /* 0x000f240008000800 */
[----:B--2---:R-:W-:Y:S02]  /*0bd0*/  LOP3.LUT R4, R4, 0xff000000, R5, 0xb8, !PT ;  /* 0xff00000004047812 */ /* 0x004fe400078eb805 */
[----:B----4-:R-:W-:-:S03]  /*0be0*/  @!P3 LOP3.LUT R5, R10, 0xff, R9, 0xb8, !PT ;  /* 0x000000ff0a05b812 */ /* 0x010fc600078eb809 */
[----:B------:R2:W-:Y:S04]  /*0bf0*/  STS [UR8+0x34], R4 ;  /* 0x00003404ff007988 */ /* 0x0005e80008000808 */
[----:B------:R2:W-:Y:S02]  /*0c00*/  @!P3 STS [UR8+0x38], R5 ;  /* 0x00003805ff00b988 */ /* 0x0005e40008000808 */
.L_x_24:
[----:B------:R-:W-:Y:S05]  /*0c10*/  BSYNC.RECONVERGENT B1 ;  /* 0x0000000000017941 */ /* 0x000fea0003800200 */
.L_x_23:
[----:B------:R-:W-:Y:S04]  /*0c20*/  BSSY.RECONVERGENT B1, `(.L_x_25) ;  /* 0x0000004000017945 */ /* 0x000fe80003800200 */
[----:B------:R-:W-:Y:S05]  /*0c30*/  @P3 BRA `(.L_x_26) ;  /* 0x0000000000083947 */ /* 0x000fea0003800000 */
[----:B------:R2:W-:Y:S04]  /*0c40*/  STS [UR8+0x24], R6 ;  /* 0x00002406ff007988 */ /* 0x0005e80008000808 */
[----:B------:R2:W-:Y:S02]  /*0c50*/  STS [UR8+0x20], R7 ;  /* 0x00002007ff007988 */ /* 0x0005e40008000808 */
.L_x_26:
[----:B------:R-:W-:Y:S05]  /*0c60*/  BSYNC.RECONVERGENT B1 ;  /* 0x0000000000017941 */ /* 0x000fea0003800200 */
.L_x_25:
[----:B------:R-:W-:Y:S04]  /*0c70*/  BSSY.RECONVERGENT B2, `(.L_x_27) ;  /* 0x0000025000027945 */ /* 0x000fe80003800200 */
[----:B------:R-:W-:Y:S04]  /*0c80*/  BSSY.RELIABLE B1, `(.L_x_28) ;  /* 0x0000020000017945 */ /* 0x000fe80003800100 */
[----:B------:R-:W-:Y:S05]  /*0c90*/  @P3 BRA `(.L_x_29) ;  /* 0x00000000002c3947 */ /* 0x000fea0003800000 */
[----:B--2-45:R-:W2:Y:S01]  /*0ca0*/  LDS R4, [UR8+0x1c] ;  /* 0x00001c08ff047984 */ /* 0x034ea20008000800 */
[----:B------:R-:W4:Y:S02]  /*0cb0*/  LDC.64 R10, c[0x0][0x3b0] ;  /* 0x0000ec00ff0a7b82 */ /* 0x000f240000000a00 */
[--C-:B----4-:R-:W-:Y:S02]  /*0cc0*/  SHF.R.U32.HI R9, RZ, 0x4, R11.reuse ;  /* 0x00000004ff097819 */ /* 0x110fe4000001160b */
[----:B------:R-:W-:-:S05]  /*0cd0*/  SHF.R.U64 R5, R10, 0x4, R11 ;  /* 0x000000040a057819 */ /* 0x000fca000000120b */
[----:B------:R4:W-:Y:S01]  /*0ce0*/  STS [UR8+0xc], R5 ;  /* 0x00000c05ff007988 */ /* 0x0009e20008000808 */
[----:B--2---:R-:W-:-:S05]  /*0cf0*/  LOP3.LUT R4, R4, 0xf, R9, 0xb8, !PT ;  /* 0x0000000f04047812 */ /* 0x004fca00078eb809 */
[----:B------:R4:W-:Y:S01]  /*0d00*/  STS [UR8+0x1c], R4 ;  /* 0x00001c04ff007988 */ /* 0x0009e20008000808 */
[----:B------:R-:W-:Y:S05]  /*0d10*/  @P3 BRA `(.L_x_30) ;  /* 0x00000000001c3947 */ /* 0x000fea0003800000 */
[----:B----4-:R-:W2:Y:S02]  /*0d20*/  LDS R4, [UR8+0x34] ;  /* 0x00003408ff047984 */ /* 0x010ea40008000800 */
[----:B--2---:R-:W-:-:S05]  /*0d30*/  LOP3.LUT R4, R4, 0x7, RZ, 0xb8, !PT ;  /* 0x0000000704047812 */ /* 0x004fca00078eb8ff */
[----:B------:R2:W-:Y:S02]  /*0d40*/  STS [UR8+0x34], R4 ;  /* 0x00003404ff007988 */ /* 0x0005e40008000808 */
.L_x_29:
[----:B------:R-:W-:Y:S05]  /*0d50*/  @P3 BRA `(.L_x_31) ;  /* 0x00000000001c3947 */ /* 0x000fea0003800000 */
[----:B--2-45:R-:W2:Y:S02]  /*0d60*/  LDS R4, [UR8+0x34] ;  /* 0x00003408ff047984 */ /* 0x034ea40008000800 */
[----:B--2---:R-:W-:-:S05]  /*0d70*/  LOP3.LUT R4, R4, 0x38, RZ, 0xb8, !PT ;  /* 0x0000003804047812 */ /* 0x004fca00078eb8ff */
[----:B------:R2:W-:Y:S02]  /*0d80*/  STS [UR8+0x34], R4 ;  /* 0x00003404ff007988 */ /* 0x0005e40008000808 */
.L_x_30:
[----:B------:R-:W-:Y:S05]  /*0d90*/  @P3 BRA `(.L_x_32) ;  /* 0x00000000001c3947 */ /* 0x000fea0003800000 */
[----:B--2-4-:R-:W2:Y:S02]  /*0da0*/  LDS R4, [UR8+0x8] ;  /* 0x00000808ff047984 */ /* 0x014ea40008000800 */
[----:B--2---:R-:W-:-:S05]  /*0db0*/  LOP3.LUT R4, R4, 0x780, RZ, 0xb8, !PT ;  /* 0x0000078004047812 */ /* 0x004fca00078eb8ff */
[----:B------:R2:W-:Y:S02]  /*0dc0*/  STS [UR8+0x8], R4 ;  /* 0x00000804ff007988 */ /* 0x0005e40008000808 */
.L_x_31:
[----:B------:R-:W-:Y:S05]  /*0dd0*/  @P3 BRA `(.L_x_33) ;  /* 0x0000000000283947 */ /* 0x000fea0003800000 */
[----:B--2-45:R-:W2:Y:S02]  /*0de0*/  LDS R4, [UR8+0x8] ;  /* 0x00000808ff047984 */ /* 0x034ea40008000800 */
[----:B--2---:R-:W-:-:S05]  /*0df0*/  LOP3.LUT R4, R4, 0x1800, RZ, 0xb8, !PT ;  /* 0x0000180004047812 */ /* 0x004fca00078eb8ff */
[----:B------:R5:W-:Y:S02]  /*0e00*/  STS [UR8+0x8], R4 ;  /* 0x00000804ff007988 */ /* 0x000be40008000808 */
.L_x_32:
[----:B------:R-:W-:Y:S05]  /*0e10*/  @P3 BREAK.RELIABLE B1 ;  /* 0x0000000000013942 */ /* 0x000fea0003800100 */
[----:B------:R-:W-:Y:S05]  /*0e20*/  @P3 BRA `(.L_x_34) ;  /* 0x0000000000243947 */ /* 0x000fea0003800000 */
[----:B--2-45:R-:W2:Y:S01]  /*0e30*/  LDS R4, [UR8+0x8] ;  /* 0x00000808ff047984 */ /* 0x034ea20008000800 */
[----:B------:R-:W-:-:S05]  /*0e40*/  IMAD.MOV.U32 R5, RZ, RZ, 0x6000 ;  /* 0x00006000ff057424 */ /* 0x000fca00078e00ff */
[----:B--2---:R-:W-:-:S04]  /*0e50*/  LOP3.LUT R4, R4, 0x4000, R5, 0xd8, !PT ;  /* 0x0000400004047812 */ /* 0x004fc800078ed805 */
[----:B------:R-:W-:-:S05]  /*0e60*/  LOP3.LUT R4, R4, 0x400000, RZ, 0xb8, !PT ;  /* 0x0040000004047812 */ /* 0x000fca00078eb8ff */
[----:B------:R2:W-:Y:S02]  /*0e70*/  STS [UR8+0x8], R4 ;  /* 0x00000804ff007988 */ /* 0x0005e40008000808 */
.L_x_33:
[----:B------:R-:W-:Y:S05]  /*0e80*/  BSYNC.RELIABLE B1 ;  /* 0x0000000000017941 */ /* 0x000fea0003800100 */
.L_x_28:
[----:B--2-45:R-:W2:Y:S02]  /*0e90*/  @!P3 LDS R4, [UR8+0x8] ;  /* 0x00000808ff04b984 */ /* 0x034ea40008000800 */
[----:B--2---:R-:W-:-:S05]  /*0ea0*/  @!P3 LOP3.LUT R4, R4, 0x8000, RZ, 0xb8, !PT ;  /* 0x000080000404b812 */ /* 0x004fca00078eb8ff */
[----:B------:R2:W-:Y:S02]  /*0eb0*/  @!P3 STS [UR8+0x8], R4 ;  /* 0x00000804ff00b988 */ /* 0x0005e40008000808 */
.L_x_34:
[----:B------:R-:W-:Y:S05]  /*0ec0*/  BSYNC.RECONVERGENT B2 ;  /* 0x0000000000027941 */ /* 0x000fea0003800200 */
.L_x_27:
[----:B------:R-:W-:Y:S05]  /*0ed0*/  WARPSYNC.ALL ;  /* 0x0000000000007948 */ /* 0x000fea0003800000 */
[----:B------:R-:W-:Y:S01]  /*0ee0*/  NOP ;  /* 0x0000000000007918 */ /* 0x000fe20000000000 */
[----:B------:R-:W-:-:S04]  /*0ef0*/  UIADD3 UR5, UPT, UPT, UR4, 0x80, URZ ;  /* 0x0000008004057890 */ /* 0x000fc8000fffe0ff */
[----:B------:R-:W-:-:S04]  /*0f00*/  UIADD3 UR26, UP0, UPT, UR5, UR20, URZ ;  /* 0x00000014051a7290 */ /* 0x000fc8000ff1e0ff */
[----:B------:R-:W-:Y:S01]  /*0f10*/  ULEA.HI.X.SX32 UR27, UR5, UR21, 0x1, UP0 ;  /* 0x00000015051b7291 */ /* 0x000fe200080f0eff */
[----:B------:R-:W-:Y:S11]  /*0f20*/  @P0 BRA `(.L_x_35) ;  /* 0x0000000000300947 */ /* 0x000ff60003800000 */
[----:B--2-45:R-:W2:Y:S01]  /*0f30*/  S2R R4, SR_LANEID ;  /* 0x0000000000047919 */ /* 0x034ea20000000000 */
[----:B------:R-:W-:Y:S05]  /*0f40*/  WARPSYNC.ALL ;  /* 0x0000000000007948 */ /* 0x000fea0003800000 */
[----:B------:R-:W-:Y:S01]  /*0f50*/  NOP ;  /* 0x0000000000007918 */ /* 0x000fe20000000000 */
[----:B--2---:R-:W-:-:S05]  /*0f60*/  IMAD.SHL.U32 R6, R4, 0x4, RZ ;  /* 0x0000000404067824 */ /* 0x004fca00078e00ff */
[----:B------:R-:W2:Y:S01]  /*0f70*/  LDS R9, [R6+UR8] ;  /* 0x0000000806097984 */ /* 0x000ea20008000800 */
[----:B------:R-:W-:-:S05]  /*0f80*/  IADD3 R4, P1, PT, R6, UR26, RZ ;  /* 0x0000001a06047c10 */ /* 0x000fca000ff3e0ff */
[----:B------:R-:W-:-:S05]  /*0f90*/  IMAD.X R5, RZ, RZ, UR27, P1 ;  /* 0x0000001bff057e24 */ /* 0x000fca00088e06ff */
[----:B--2---:R2:W4:Y:S01]  /*0fa0*/  ATOMG.E.EXCH.STRONG.GPU PT, RZ, [R4], R9 ;  /* 0x0000000904ff73a8 */ /* 0x00452200041ee100 */
[----:B------:R-:W-:-:S04]  /*0fb0*/  DEPBAR {5,4,3,2,1,0} ;  /* 0x0000003f0000791a */ /* 0x000fc80000000000 */
[----:B------:R-:W5:Y:S02]  /*0fc0*/  CCTL.E.C.LDCU.IV.DEEP [UR26] ;  /* 0x000000001a007540 */ /* 0x000f640009c08000 */
[----:B-----5:R2:W-:Y:S01]  /*0fd0*/  UTMACCTL.IV [UR26] ;  /* 0x000000001a0079b9 */ /* 0x0205e20008000000 */
[----:B------:R-:W-:Y:S01]  /*0fe0*/  NOP ;  /* 0x0000000000007918 */ /* 0x000fe20000000000 */
.L_x_35:
[----:B------:R-:W-:Y:S05]  /*0ff0*/  @P0 BRA `(.L_x_36) ;  /* 0x00000000000c0947 */ /* 0x000fea0003800000 */
[----:B------:R0:W-:Y:S01]  /*1000*/  UTMACMDFLUSH ;  /* 0x00000000000079b7 */ /* 0x0001e20000000000 */
[----:B------:R-:W-:Y:S05]  /*1010*/  @P0 BRA `(.L_x_36) ;  /* 0x0000000000040947 */ /* 0x000fea0003800000 */
[----:B------:R-:W-:-:S04]  /*1020*/  DEPBAR.LE SB0, 0x0 ;  /* 0x000080000000791a */ /* 0x000fc80000000000 */
.L_x_36:
[----:B------:R-:W-:Y:S05]  /*1030*/  WARPSYNC.ALL ;  /* 0x0000000000007948 */ /* 0x000fea0003800000 */
[----:B------:R-:W-:Y:S01]  /*1040*/  NOP ;  /* 0x0000000000007918 */ /* 0x000fe20000000000 */
[----:B----4-:R-:W-:Y:S06]  /*1050*/  BAR.SYNC.DEFER_BLOCKING 0x0 ;  /* 0x0000000000007b1d */ /* 0x010fec0000010000 */
[----:B------:R-:W-:Y:S02]  /*1060*/  BSSY.RECONVERGENT B2, `(.L_x_37) ;  /* 0x000000b000027945 */ /* 0x000fe40003800200 */
[----:B------:R-:W-:Y:S06]  /*1070*/  BAR.SYNC.DEFER_BLOCKING 0x0 ;  /* 0x0000000000007b1d */ /* 0x000fec0000010000 */
[----:B------:R4:W-:Y:S01]  /*1080*/  @!P0 STS [R3], RZ ;  /* 0x000000ff03008388 */ /* 0x0009e20000000800 */
[----:B------:R-:W-:Y:S01]  /*1090*/  NOP ;  /* 0x0000000000007918 */ /* 0x000fe20000000000 */
[----:B------:R-:W-:Y:S05]  /*10a0*/  @P3 BRA `(.L_x_38) ;  /* 0x0000000000183947 */ /* 0x000fea0003800000 */
[----:B---34-:R-:W3:Y:S01]  /*10b0*/  LDS R3, [UR8+0x8] ;  /* 0x00000808ff037984 */ /* 0x018ee20008000800 */
[----:B------:R-:W4:Y:S01]  /*10c0*/  LDC.64 R10, c[0x0][0x390] ;  /* 0x0000e400ff0a7b82 */ /* 0x000f220000000a00 */
[----:B--2--5:R-:W-:Y:S02]  /*10d0*/  IMAD.MOV.U32 R4, RZ, RZ, 0x70 ;  /* 0x00000070ff047424 */ /* 0x024fe400078e00ff */
[----:B----4-:R2:W-:Y:S03]  /*10e0*/  STS.64 [UR8], R10 ;  /* 0x0000000aff007988 */ /* 0x0105e60008000a08 */
[----:B---3--:R-:W-:-:S05]  /*10f0*/  LOP3.LUT R3, R3, 0x10, R4, 0xd8, !PT ;  /* 0x0000001003037812 */ /* 0x008fca00078ed804 */
[----:B------:R2:W-:Y:S02]  /*1100*/  STS [UR8+0x8], R3 ;  /* 0x00000803ff007988 */ /* 0x0005e40008000808 */
.L_x_38:
[----:B--2---:R-:W-:Y:S05]  /*1110*/  BSYNC.RECONVERGENT B2 ;  /* 0x0000000000027941 */ /* 0x004fea0003800200 */
.L_x_37:
[----:B------:R-:W-:Y:S04]  /*1120*/  BSSY.RECONVERGENT B3, `(.L_x_39) ;  /* 0x0000033000037945 */ /* 0x000fe80003800200 */
[----:B------:R-:W-:Y:S04]  /*1130*/  BSSY.RELIABLE B2, `(.L_x_40) ;  /* 0x000002e000027945 */ /* 0x000fe80003800100 */
[----:B------:R-:W-:Y:S05]  /*1140*/  @P3 BRA `(.L_x_41) ;  /* 0x0000000000243947 */ /* 0x000fea0003800000 */
[----:B---34-:R-:W2:Y:S01]  /*1150*/  LDS R3, [UR8+0x34] ;  /* 0x00003408ff037984 */ /* 0x018ea20008000800 */
[----:B-----5:R-:W-:-:S05]  /*1160*/  IMAD.MOV.U32 R4, RZ, RZ, 0x3f000000 ;  /* 0x3f000000ff047424 */ /* 0x020fca00078e00ff */
[----:B--2---:R-:W-:-:S05]  /*1170*/  LOP3.LUT R3, R3, 0xff000000, R4, 0xb8, !PT ;  /* 0xff00000003037812 */ /* 0x004fca00078eb804 */
[----:B------:R2:W-:Y:S01]  /*1180*/  STS [UR8+0x34], R3 ;  /* 0x00003403ff007988 */ /* 0x0005e20008000808 */
[----:B------:R-:W-:Y:S05]  /*1190*/  @P3 BRA `(.L_x_42) ;  /* 0x0000000000183947 */ /* 0x000fea0003800000 */
[----:B--2---:R-:W2:Y:S01]  /*11a0*/  LDS R3, [UR8+0x38] ;  /* 0x00003808ff037984 */ /* 0x004ea20008000800 */
[----:B------:R-:W-:-:S05]  /*11b0*/  IMAD.MOV.U32 R4, RZ, RZ, 0x7f ;  /* 0x0000007fff047424 */ /* 0x000fca00078e00ff */
[----:B--2---:R-:W-:-:S05]  /*11c0*/  LOP3.LUT R3, R3, 0xff, R4, 0xb8, !PT ;  /* 0x000000ff03037812 */ /* 0x004fca00078eb804 */
[----:B------:R2:W-:Y:S02]  /*11d0*/  STS [UR8+0x38], R3 ;  /* 0x00003803ff007988 */ /* 0x0005e40008000808 */
.L_x_41:
[----:B------:R-:W-:Y:S05]  /*11e0*/  @P3 BRA `(.L_x_43) ;  /* 0x00000000000c3947 */ /* 0x000fea0003800000 */
[----:B------:R2:W-:Y:S02]  /*11f0*/  STS [UR8+0x20], R7 ;  /* 0x00002007ff007988 */ /* 0x0005e40008000808 */
.L_x_42:
[----:B------:R-:W-:Y:S05]  /*1200*/  @P3 BRA `(.L_x_44) ;  /* 0x0000000000243947 */ /* 0x000fea0003800000 */
[----:B------:R2:W-:Y:S02]  /*1210*/  STS [UR8+0x24], R2 ;  /* 0x00002402ff007988 */ /* 0x0005e40008000808 */
.L_x_43:
[----:B------:R-:W-:Y:S05]  /*1220*/  @P3 BRA `(.L_x_45) ;  /* 0x00000000002c3947 */ /* 0x000fea0003800000 */
[----:B--2---:R-:W2:Y:S01]  /*1230*/  LDS R2, [UR8+0x1c] ;  /* 0x00001c08ff027984 */ /* 0x004ea20008000800 */
[----:B------:R-:W3:Y:S02]  /*1240*/  LDC.64 R6, c[0x0][0x3b8] ;  /* 0x0000ee00ff067b82 */ /* 0x000ee40000000a00 */
[--C-:B---3--:R-:W-:Y:S02]  /*1250*/  SHF.R.U32.HI R5, RZ, 0x4, R7.reuse ;  /* 0x00000004ff057819 */ /* 0x108fe40000011607 */
[----:B----4-:R-:W-:-:S05]  /*1260*/  SHF.R.U64 R3, R6, 0x4, R7 ;  /* 0x0000000406037819 */ /* 0x010fca0000001207 */
[----:B------:R3:W-:Y:S01]  /*1270*/  STS [UR8+0xc], R3 ;  /* 0x00000c03ff007988 */ /* 0x0007e20008000808 */
[----:B--2---:R-:W-:-:S05]  /*1280*/  LOP3.LUT R2, R2, 0xf, R5, 0xb8, !PT ;  /* 0x0000000f02027812 */ /* 0x004fca00078eb805 */
[----:B------:R3:W-:Y:S02]  /*1290*/  STS [UR8+0x1c], R2 ;  /* 0x00001c02ff007988 */ /* 0x0007e40008000808 */
.L_x_44:
[----:B------:R-:W-:Y:S05]  /*12a0*/  @P3 BRA `(.L_x_46) ;  /* 0x00000000001c3947 */ /* 0x000fea0003800000 */
[----:B---3--:R-:W3:Y:S02]  /*12b0*/  LDS R2, [UR8+0x34] ;  /* 0x00003408ff027984 */ /* 0x008ee40008000800 */
[----:B---3--:R-:W-:-:S05]  /*12c0*/  LOP3.LUT R2, R2, 0x7, RZ, 0xb8, !PT ;  /* 0x0000000702027812 */ /* 0x008fca00078eb8ff */
[----:B------:R3:W-:Y:S02]  /*12d0*/  STS [UR8+0x34], R2 ;  /* 0x00003402ff007988 */ /* 0x0007e40008000808 */
.L_x_45:
[----:B------:R-:W-:Y:S05]  /*12e0*/  @P3 BRA `(.L_x_47) ;  /* 0x00000000001c3947 */ /* 0x000fea0003800000 */
[----:B--23--:R-:W2:Y:S02]  /*12f0*/  LDS R2, [UR8+0x34] ;  /* 0x00003408ff027984 */ /* 0x00cea40008000800 */
[----:B--2---:R-:W-:-:S05]  /*1300*/  LOP3.LUT R2, R2, 0x38, RZ, 0xb8, !PT ;  /* 0x0000003802027812 */ /* 0x004fca00078eb8ff */
[----:B------:R2:W-:Y:S02]  /*1310*/  STS [UR8+0x34], R2 ;  /* 0x00003402ff007988 */ /* 0x0005e40008000808 */
.L_x_46:
[----:B------:R-:W-:Y:S05]  /*1320*/  @P3 BRA `(.L_x_48) ;  /* 0x00000000001c3947 */ /* 0x000fea0003800000 */
[----:B--23--:R-:W2:Y:S02]  /*1330*/  LDS R2, [UR8+0x8] ;  /* 0x00000808ff027984 */ /* 0x00cea40008000800 */
[----:B--2---:R-:W-:-:S05]  /*1340*/  LOP3.LUT R2, R2, 0x780, RZ, 0xb8, !PT ;  /* 0x0000078002027812 */ /* 0x004fca00078eb8ff */
[----:B------:R2:W-:Y:S02]  /*1350*/  STS [UR8+0x8], R2 ;  /* 0x00000802ff007988 */ /* 0x0005e40008000808 */
.L_x_47:
[----:B------:R-:W-:Y:S05]  /*1360*/  @P3 BRA `(.L_x_49) ;  /* 0x0000000000283947 */ /* 0x000fea0003800000 */
[----:B--23--:R-:W2:Y:S02]  /*1370*/  LDS R2, [UR8+0x8] ;  /* 0x00000808ff027984 */ /* 0x00cea40008000800 */
[----:B--2---:R-:W-:-:S05]  /*1380*/  LOP3.LUT R2, R2, 0x1800, RZ, 0xb8, !PT ;  /* 0x0000180002027812 */ /* 0x004fca00078eb8ff */
[----:B------:R2:W-:Y:S02]  /*1390*/  STS [UR8+0x8], R2 ;  /* 0x00000802ff007988 */ /* 0x0005e40008000808 */
.L_x_48:
[----:B------:R-:W-:Y:S05]  /*13a0*/  @P3 BREAK.RELIABLE B2 ;  /* 0x0000000000023942 */ /* 0x000fea0003800100 */
[----:B------:R-:W-:Y:S05]  /*13b0*/  @P3 BRA `(.L_x_50) ;  /* 0x0000000000243947 */ /* 0x000fea0003800000 */
[----:B--23--:R-:W2:Y:S01]  /*13c0*/  LDS R2, [UR8+0x8] ;  /* 0x00000808ff027984 */ /* 0x00cea20008000800 */
[----:B----4-:R-:W-:-:S05]  /*13d0*/  IMAD.MOV.U32 R3, RZ, RZ, 0x6000 ;  /* 0x00006000ff037424 */ /* 0x010fca00078e00ff */
[----:B--2---:R-:W-:-:S04]  /*13e0*/  LOP3.LUT R2, R2, 0x4000, R3, 0xd8, !PT ;  /* 0x0000400002027812 */ /* 0x004fc800078ed803 */
[----:B------:R-:W-:-:S05]  /*13f0*/  LOP3.LUT R2, R2, 0x400000, RZ, 0xb8, !PT ;  /* 0x0040000002027812 */ /* 0x000fca00078eb8ff */
[----:B------:R2:W-:Y:S02]  /*1400*/  STS [UR8+0x8], R2 ;  /* 0x00000802ff007988 */ /* 0x0005e40008000808 */
.L_x_49:
[----:B------:R-:W-:Y:S05]  /*1410*/  BSYNC.RELIABLE B2 ;  /* 0x0000000000027941 */ /* 0x000fea0003800100 */
.L_x_40:
[----:B--23--:R-:W2:Y:S02]  /*1420*/  @!P3 LDS R2, [UR8+0x8] ;  /* 0x00000808ff02b984 */ /* 0x00cea40008000800 */
[----:B--2---:R-:W-:-:S05]  /*1430*/  @!P3 LOP3.LUT R2, R2, 0x8000, RZ, 0xb8, !PT ;  /* 0x000080000202b812 */ /* 0x004fca00078eb8ff */
[----:B------:R2:W-:Y:S02]  /*1440*/  @!P3 STS [UR8+0x8], R2 ;  /* 0x00000802ff00b988 */ /* 0x0005e40008000808 */
.L_x_50:
[----:B------:R-:W-:Y:S05]  /*1450*/  BSYNC.RECONVERGENT B3 ;  /* 0x0000000000037941 */ /* 0x000fea0003800200 */
.L_x_39:
[----:B------:R-:W-:Y:S05]  /*1460*/  WARPSYNC.ALL ;  /* 0x0000000000007948 */ /* 0x000fea0003800000 */
[----:B------:R-:W-:Y:S01]  /*1470*/  NOP ;  /* 0x0000000000007918 */ /* 0x000fe20000000000 */
[----:B------:R-:W-:-:S04]  /*1480*/  UIADD3 UR4, UPT, UPT, UR4, 0x100, URZ ;  /* 0x0000010004047890 */ /* 0x000fc8000fffe0ff */
[----:B------:R-:W-:-:S04]  /*1490*/  UIADD3 UR20, UP0, UPT, UR4, UR20, URZ ;  /* 0x0000001404147290 */ /* 0x000fc8000ff1e0ff */
[----:B------:R-:W-:Y:S01]  /*14a0*/  ULEA.HI.X.SX32 UR21, UR4, UR21, 0x1, UP0 ;  /* 0x0000001504157291 */ /* 0x000fe200080f0eff */
[----:B------:R-:W-:Y:S11]  /*14b0*/  @P0 BRA `(.L_x_51) ;  /* 0x0000000000300947 */ /* 0x000ff60003800000 */
[----:B--23--:R-:W2:Y:S01]  /*14c0*/  S2R R2, SR_LANEID ;  /* 0x0000000000027919 */ /* 0x00cea20000000000 */
[----:B------:R-:W-:Y:S05]  /*14d0*/  WARPSYNC.ALL ;  /* 0x0000000000007948 */ /* 0x000fea0003800000 */
[----:B------:R-:W-:Y:S01]  /*14e0*/  NOP ;  /* 0x0000000000007918 */ /* 0x000fe20000000000 */
[----:B--2--5:R-:W-:-:S05]  /*14f0*/  IMAD.SHL.U32 R4, R2, 0x4, RZ ;  /* 0x0000000402047824 */ /* 0x024fca00078e00ff */
[----:B------:R-:W2:Y:S01]  /*1500*/  LDS R5, [R4+UR8] ;  /* 0x0000000804057984 */ /* 0x000ea20008000800 */
[----:B------:R-:W-:-:S05]  /*1510*/  IADD3 R2, P1, PT, R4, UR20, RZ ;  /* 0x0000001404027c10 */ /* 0x000fca000ff3e0ff */
[----:B----4-:R-:W-:-:S05]  /*1520*/  IMAD.X R3, RZ, RZ, UR21, P1 ;  /* 0x00000015ff037e24 */ /* 0x010fca00088e06ff */
[----:B--2---:R2:W3:Y:S01]  /*1530*/  ATOMG.E.EXCH.STRONG.GPU PT, RZ, [R2], R5 ;  /* 0x0000000502ff73a8 */ /* 0x0044e200041ee100 */
[----:B------:R-:W-:-:S04]  /*1540*/  DEPBAR {5,4,3,2,1,0} ;  /* 0x0000003f0000791a */ /* 0x000fc80000000000 */
[----:B------:R-:W4:Y:S02]  /*1550*/  CCTL.E.C.LDCU.IV.DEEP [UR20] ;  /* 0x0000000014007540 */ /* 0x000f240009c08000 */
[----:B----4-:R2:W-:Y:S01]  /*1560*/  UTMACCTL.IV [UR20] ;  /* 0x00000000140079b9 */ /* 0x0105e20008000000 */
[----:B------:R-:W-:Y:S01]  /*1570*/  NOP ;  /* 0x0000000000007918 */ /* 0x000fe20000000000 */
.L_x_51:
[----:B------:R-:W-:Y:S05]  /*1580*/  @P0 BRA `(.L_x_52) ;  /* 0x00000000000c0947 */ /* 0x000fea0003800000 */
[----:B------:R0:W-:Y:S01]  /*1590*/  UTMACMDFLUSH ;  /* 0x00000000000079b7 */ /* 0x0001e20000000000 */
[----:B------:R-:W-:Y:S05]  /*15a0*/  @P0 BRA `(.L_x_52) ;  /* 0x0000000000040947 */ /* 0x000fea0003800000 */
[----:B------:R-:W-:-:S04]  /*15b0*/  DEPBAR.LE SB0, 0x0 ;  /* 0x000080000000791a */ /* 0x000fc80000000000 */
.L_x_52:
[----:B------:R-:W-:Y:S05]  /*15c0*/  WARPSYNC.ALL ;  /* 0x0000000000007948 */ /* 0x000fea0003800000 */
[----:B------:R-:W-:Y:S01]  /*15d0*/  NOP ;  /* 0x0000000000007918 */ /* 0x000fe20000000000 */
[----:B---3--:R-:W-:Y:S01]  /*15e0*/  BAR.SYNC.DEFER_BLOCKING 0x0 ;  /* 0x0000000000007b1d */ /* 0x008fe20000010000 */
[----:B--2---:R-:W-:Y:S01]  /*15f0*/  SHF.R.U32.HI R2, RZ, 0x5, R0 ;  /* 0x00000005ff027819 */ /* 0x004fe20000011600 */
[----:B------:R-:W-:-:S03]  /*1600*/  UIADD3 UR12, UPT, UPT, UR8, 0x6020, URZ ;  /* 0x00006020080c7890 */ /* 0x000fc6000fffe0ff */
[----:B------:R-:W-:Y:S01]  /*1610*/  R2UR UR22, R2 ;  /* 0x00000000021672ca */ /* 0x000fe200000e0000 */
[----:B------:R-:W-:Y:S01]  /*1620*/  VOTEU.ALL UP0, P3 ;  /* 0x0000000000ff7886 */ /* 0x000fe20001800000 */
[----:B------:R-:W-:Y:S01]  /*1630*/  UMOV UR4, 0x1 ;  /* 0x0000000100047882 */ /* 0x000fe20000000000 */
[----:B------:R-:W-:Y:S01]  /*1640*/  VOTEU.ALL UP1, P3 ;  /* 0x0000000000ff7886 */ /* 0x000fe20001820000 */
[----:B------:R-:W-:Y:S02]  /*1650*/  BSSY.RECONVERGENT B3, `(.L_x_53) ;  /* 0x0000018000037945 */ /* 0x000fe40003800200 */
[----:B------:R-:W-:-:S04]  /*1660*/  @!UP0 UIADD3 UR10, UPT, UPT, -UR4, 0x100000, URZ ;  /* 0x00100000040a8890 */ /* 0x000fc8000fffe1ff */
[----:B------:R-:W-:Y:S02]  /*1670*/  @!UP0 USHF.L.U32 UR11, UR10, 0xb, URZ ;  /* 0x0000000b0a0b8899 */ /* 0x000fe400080006ff */
[----:B------:R-:W-:Y:S02]  /*1680*/  @!UP0 USHF.L.U32 UR10, UR10, 0x1, URZ ;  /* 0x000000010a0a8899 */ /* 0x000fe400080006ff */
[----:B------:R-:W-:-:S04]  /*1690*/  @!UP0 UIADD3 UR4, UPT, UPT, -UR4, 0x100000, URZ ;  /* 0x0010000004048890 */ /* 0x000fc8000fffe1ff */
[----:B------:R-:W-:Y:S02]  /*16a0*/  @!UP0 USHF.L.U32 UR5, UR4, 0xb, URZ ;  /* 0x0000000b04058899 */ /* 0x000fe400080006ff */
[----:B------:R-:W-:Y:S01]  /*16b0*/  @!UP0 USHF.L.U32 UR4, UR4, 0x1, URZ ;  /* 0x0000000104048899 */ /* 0x000fe200080006ff */
[----:B------:R-:W-:Y:S01]  /*16c0*/  VOTEU.ALL UP0, P3 ;  /* 0x0000000000ff7886 */ /* 0x000fe20001800000 */
[----:B------:R-:W2:Y:S04]  /*16d0*/  FENCE.VIEW.ASYNC.S ;  /* 0x00000000000073c6 */ /* 0x000ea80000000000 */
[----:B--2---:R2:W3:Y:S06]  /*16e0*/  @!UP0 SYNCS.EXCH.64 URZ, [UR8+0x6000], UR10 ;  /* 0x0060000a08ff85b2 */ /* 0x0044ec0008000100 */
[----:B------:R2:W3:Y:S02]  /*16f0*/  @!UP1 SYNCS.EXCH.64 URZ, [UR8+0x6020], UR4 ;  /* 0x0060200408ff95b2 */ /* 0x0004e40008000100 */
[----:B---3--:R-:W-:Y:S06]  /*1700*/  BAR.SYNC.DEFER_BLOCKING 0x0 ;  /* 0x0000000000007b1d */ /* 0x008fec0000010000 */
[----:B------:R-:W-:Y:S05]  /*1710*/  @P3 BRA `(.L_x_54) ;  /* 0x00000000002c3947 */ /* 0x000fea0003800000 */
[----:B--2---:R-:W-:Y:S02]  /*1720*/  UMOV UR4, 0x1 ;  /* 0x0000000100047882 */ /* 0x004fe40000000000 */
[----:B------:R-:W-:-:S04]  /*1730*/  UIADD3 UR10, UPT, UPT, -UR4, 0x100000, URZ ;  /* 0x00100000040a7890 */ /* 0x000fc8000fffe1ff */
[----:B------:R-:W-:Y:S02]  /*1740*/  USHF.L.U32 UR11, UR10, 0xb, URZ ;  /* 0x0000000b0a0b7899 */ /* 0x000fe400080006ff */
[----:B------:R-:W-:Y:S02]  /*1750*/  USHF.L.U32 UR10, UR10, 0x1, URZ ;  /* 0x000000010a0a7899 */ /* 0x000fe400080006ff */
[----:B------:R-:W-:-:S04]  /*1760*/  UIADD3 UR4, UPT, UPT, -UR4, 0x100000, URZ ;  /* 0x0010000004047890 */ /* 0x000fc8000fffe1ff */
[----:B------:R-:W-:Y:S02]  /*1770*/  USHF.L.U32 UR5, UR4, 0xb, URZ ;  /* 0x0000000b04057899 */ /* 0x000fe400080006ff */
[----:B------:R-:W-:Y:S01]  /*1780*/  USHF.L.U32 UR4, UR4, 0x1, URZ ;  /* 0x0000000104047899 */ /* 0x000fe200080006ff */
[----:B------:R-:W2:Y:S03]  /*1790*/  FENCE.VIEW.ASYNC.S ;  /* 0x00000000000073c6 */ /* 0x000ea60000000000 */
[----:B--2---:R3:W2:Y:S08]  /*17a0*/  SYNCS.EXCH.64 URZ, [UR8+0x6008], UR10 ;  /* 0x0060080a08ff75b2 */ /* 0x0046b00008000100 */
[----:B------:R3:W4:Y:S02]  /*17b0*/  SYNCS.EXCH.64 URZ, [UR8+0x6028], UR4 ;  /* 0x0060280408ff75b2 */ /* 0x0007240008000100 */
[----:B---3--:R-:W-:Y:S01]  /*17c0*/  NOP ;  /* 0x0000000000007918 */ /* 0x008fe20000000000 */
.L_x_54:
[----:B--2---:R-:W-:Y:S05]  /*17d0*/  BSYNC.RECONVERGENT B3 ;  /* 0x0000000000037941 */ /* 0x004fea0003800200 */
.L_x_53:
[----:B----4-:R-:W-:Y:S06]  /*17e0*/  BAR.SYNC.DEFER_BLOCKING 0x0 ;  /* 0x0000000000007b1d */ /* 0x010fec0000010000 */
[----:B------:R-:W-:Y:S04]  /*17f0*/  BSSY.RECONVERGENT B3, `(.L_x_55) ;  /* 0x000000d000037945 */ /* 0x000fe80003800200 */
[----:B------:R-:W-:Y:S05]  /*1800*/  @P3 BRA `(.L_x_56) ;  /* 0x00000000002c3947 */ /* 0x000fea0003800000 */
[----:B------:R-:W-:Y:S02]  /*1810*/  UMOV UR4, 0x1 ;  /* 0x0000000100047882 */ /* 0x000fe40000000000 */
[----:B------:R-:W-:-:S04]  /*1820*/  UIADD3 UR10, UPT, UPT, -UR4, 0x100000, URZ ;  /* 0x00100000040a7890 */ /* 0x000fc8000fffe1ff */
[----:B------:R-:W-:Y:S02]  /*1830*/  USHF.L.U32 UR11, UR10, 0xb, URZ ;  /* 0x0000000b0a0b7899 */ /* 0x000fe400080006ff */
[----:B------:R-:W-:Y:S02]  /*1840*/  USHF.L.U32 UR10, UR10, 0x1, URZ ;  /* 0x000000010a0a7899 */ /* 0x000fe400080006ff */
[----:B------:R-:W-:-:S04]  /*1850*/  UIADD3 UR4, UPT, UPT, -UR4, 0x100000, URZ ;  /* 0x0010000004047890 */ /* 0x000fc8000fffe1ff */
[----:B------:R-:W-:Y:S02]  /*1860*/  USHF.L.U32 UR5, UR4, 0xb, URZ ;  /* 0x0000000b04057899 */ /* 0x000fe400080006ff */
[----:B------:R-:W-:Y:S01]  /*1870*/  USHF.L.U32 UR4, UR4, 0x1, URZ ;  /* 0x0000000104047899 */ /* 0x000fe200080006ff */
[----:B------:R-:W2:Y:S03]  /*1880*/  FENCE.VIEW.ASYNC.S ;  /* 0x00000000000073c6 */ /* 0x000ea60000000000 */
[----:B--2---:R2:W3:Y:S08]  /*1890*/  SYNCS.EXCH.64 URZ, [UR8+0x6010], UR10 ;  /* 0x0060100a08ff75b2 */ /* 0x0044f00008000100 */
[----:B------:R2:W4:Y:S01]  /*18a0*/  SYNCS.EXCH.64 URZ, [UR8+0x6030], UR4 ;  /* 0x0060300408ff75b2 */ /* 0x0005220008000100 */
[----:B------:R-:W-:Y:S01]  /*18b0*/  NOP ;  /* 0x0000000000007918 */ /* 0x000fe20000000000 */
.L_x_56:
[----:B--2---:R-:W-:Y:S05]  /*18c0*/  BSYNC.RECONVERGENT B3 ;  /* 0x0000000000037941 */ /* 0x004fea0003800200 */
.L_x_55:
[----:B---34-:R-:W-:Y:S01]  /*18d0*/  BAR.SYNC.DEFER_BLOCKING 0x0 ;  /* 0x0000000000007b1d */ /* 0x018fe20000010000 */
[----:B------:R-:W-:Y:S01]  /*18e0*/  USHF.L.U32 UR15, UR7, 0x7, URZ ;  /* 0x00000007070f7899 */ /* 0x000fe200080006ff */
[----:B------:R-:W-:Y:S01]  /*18f0*/  ISETP.GE.AND P0, PT, R8, 0x1, PT ;  /* 0x000000010800780c */ /* 0x000fe20003f06270 */
[----:B------:R-:W-:-:S03]  /*1900*/  USHF.L.U32 UR18, UR9, 0x6, URZ ;  /* 0x0000000609127899 */ /* 0x000fc600080006ff */
        /* <DEDUP_REMOVED lines=13> */
.L_x_58:
[----:B--2---:R-:W-:Y:S05]  /*19e0*/  BSYNC.RECONVERGENT B3 ;  /* 0x0000000000037941 */ /* 0x004fea0003800200 */
.L_x_57:
[----:B------:R-:W-:Y:S05]  /*19f0*/  @!P0 BRA `(.L_x_59) ;  /* 0x0000000400cc8947 */ /* 0x000fea0003800000 */
[----:B---34-:R-:W-:Y:S01]  /*1a00*/  BAR.SYNC.DEFER_BLOCKING 0x0 ;  /* 0x0000000000007b1d */ /* 0x018fe20000010000 */
[----:B------:R-:W-:Y:S01]  /*1a10*/  @!P3 IMAD.MOV.U32 R2, RZ, RZ, 0x1800 ;  /* 0x00001800ff02b424 */ /* 0x000fe200078e00ff */
[----:B------:R-:W-:Y:S02]  /*1a20*/  ELECT P1, URZ, PT ;  /* 0x0000000000ff782f */ /* 0x000fe40003820000 */
[----:B------:R-:W-:Y:S02]  /*1a30*/  ELECT P0, URZ, PT ;  /* 0x0000000000ff782f */ /* 0x000fe40003800000 */
[C---:B------:R-:W-:Y:S01]  /*1a40*/  ISETP.LT.U32.AND P1, PT, R36.reuse, 0x20, P1 ;  /* 0x000000202400780c */ /* 0x040fe20000f21070 */
[----:B------:R-:W-:Y:S01]  /*1a50*/  UMOV UR11, UR15 ;  /* 0x0000000f000b7c82 */ /* 0x000fe20008000000 */
[----:B------:R-:W-:Y:S01]  /*1a60*/  ISETP.LT.U32.AND P0, PT, R36, 0x20, P0 ;  /* 0x000000202400780c */ /* 0x000fe20000701070 */
[----:B------:R-:W-:-:S10]  /*1a70*/  UIADD3 UR16, UPT, UPT, UR8, 0x4000, URZ ;  /* 0x0000400008107890 */ /* 0x000fd4000fffe0ff */
[----:B------:R-:W-:Y:S01]  /*1a80*/  VOTEU.ANY UP0, P1 ;  /* 0x0000000000ff7886 */ /* 0x000fe20000800100 */
[----:B------:R-:W-:Y:S01]  /*1a90*/  VOTEU.ANY UP2, P1 ;  /* 0x0000000000ff7886 */ /* 0x000fe20000840100 */
[----:B------:R-:W-:Y:S01]  /*1aa0*/  VOTEU.ANY UP1, P0 ;  /* 0x0000000000ff7886 */ /* 0x000fe20000020100 */
[----:B------:R-:W-:Y:S01]  /*1ab0*/  VOTEU.ANY UP3, P0 ;  /* 0x0000000000ff7886 */ /* 0x000fe20000060100 */
[----:B------:R2:W-:Y:S01]  /*1ac0*/  @!P3 SYNCS.ARRIVE.TRANS64 RZ, [UR8+0x6000], R2 ;  /* 0x00600002ffffb9a7 */ /* 0x0005e20008000008 */
[----:B------:R3:W-:Y:S06]  /*1ad0*/  MEMBAR.ALL.CTA ;  /* 0x0000000000007992 */ /* 0x0007ec0000008000 */
[----:B---3--:R-:W3:Y:S01]  /*1ae0*/  FENCE.VIEW.ASYNC.S ;  /* 0x00000000000073c6 */ /* 0x008ee20000000000 */
[----:B------:R-:W-:Y:S01]  /*1af0*/  @UP0 UIADD3 UR9, UPT, UPT, UR8, 0x6000, URZ ;  /* 0x0000600008090890 */ /* 0x000fe2000fffe0ff */
[----:B------:R-:W-:Y:S01]  /*1b00*/  @UP0 UMOV UR10, URZ ;  /* 0x000000ff000a0c82 */ /* 0x000fe20008000000 */
[----:B------:R-:W-:Y:S01]  /*1b10*/  @UP1 UIADD3 UR17, UPT, UPT, UR8, 0x6000, URZ ;  /* 0x0000600008111890 */ /* 0x000fe2000fffe0ff */
[----:B------:R-:W-:Y:S01]  /*1b20*/  @UP1 UMOV UR19, URZ ;  /* 0x000000ff00131c82 */ /* 0x000fe20008000000 */
[----:B------:R-:W-:Y:S01]  /*1b30*/  UISETP.NE.U32.AND UP0, UPT, UR22, URZ, UPT ;  /* 0x000000ff1600728c */ /* 0x000fe2000bf05070 */
[----:B---3--:R-:W-:Y:S06]  /*1b40*/  BAR.SYNC.DEFER_BLOCKING 0x0 ;  /* 0x0000000000007b1d */ /* 0x008fec0000010000 */
[----:B------:R2:W-:Y:S02]  /*1b50*/  @UP2 UTMALDG.2D [UR8], [UR24] ;  /* 0x00000008180025b4 */ /* 0x0005e40008008000 */
[----:B------:R-:W-:Y:S06]  /*1b60*/  BAR.SYNC.DEFER_BLOCKING 0x0 ;  /* 0x0000000000007b1d */ /* 0x000fec0000010000 */
[----:B------:R2:W-:Y:S02]  /*1b70*/  @UP3 UTMALDG.2D [UR16], [UR26] ;  /* 0x000000101a0035b4 */ /* 0x0005e40008008000 */
[----:B------:R-:W-:Y:S06]  /*1b80*/  BAR.SYNC.DEFER_BLOCKING 0x0 ;  /* 0x0000000000007b1d */ /* 0x000fec0000010000 */
[----:B------:R-:W3:Y:S02]  /*1b90*/  SYNCS.PHASECHK.TRANS64.TRYWAIT P0, [UR8+0x6000], RZ ;  /* 0x006000ffff0075a7 */ /* 0x000ee40008001108 */
[----:B--23--:R-:W-:Y:S05]  /*1ba0*/  @!P0 BRA `(.L_x_60) ;  /* 0x0000000c00248947 */ /* 0x00cfea0003800000 */
.L_x_78:
[----:B------:R-:W-:Y:S05]  /*1bb0*/  BRA.U UP0, `(.L_x_61) ;  /* 0x0000000100287547 */ /* 0x000fea000b800000 */
[----:B------:R-:W-:Y:S02]  /*1bc0*/  USHF.R.U32.HI UR4, URZ, 0x4, UR8 ;  /* 0x00000004ff047899 */ /* 0x000fe40008011608 */
[----:B------:R-:W-:Y:S02]  /*1bd0*/  USHF.R.U32.HI UR6, URZ, 0x4, UR16 ;  /* 0x00000004ff067899 */ /* 0x000fe40008011610 */
[----:B------:R-:W-:Y:S02]  /*1be0*/  USGXT.U32 UR4, UR4, 0xe ;  /* 0x0000000e0404789a */ /* 0x000fe40008000000 */
[----:B------:R-:W-:Y:S01]  /*1bf0*/  USGXT.U32 UR6, UR6, 0xe ;  /* 0x0000000e0606789a */ /* 0x000fe20008000000 */
[----:B------:R-:W-:Y:S01]  /*1c00*/  UMOV UR10, 0x0 ;  /* 0x00000000000a7882 */ /* 0x000fe20000000000 */
[----:B------:R-:W-:Y:S01]  /*1c10*/  UMOV UR11, 0x8110010 ;  /* 0x08110010000b7882 */ /* 0x000fe20000000000 */
[----:B------:R-:W-:Y:S01]  /*1c20*/  UMOV UR5, 0xc0004010 ;  /* 0xc000401000057882 */ /* 0x000fe20000000000 */
[----:B------:R-:W-:-:S05]  /*1c30*/  UMOV UR7, 0x80004020 ;  /* 0x8000402000077882 */ /* 0x000fca0000000000 */
[----:B------:R2:W-:Y:S01]  /*1c40*/  UTCQMMA gdesc[UR4], gdesc[UR6], tmem[UR23], tmem[UR10], idesc[UR11], !UPT ;  /* 0x00ff0a06040075ea */ /* 0x0005e2000f800317 */
[----:B------:R-:W-:Y:S02]  /*1c50*/  NOP ;  /* 0x0000000000007918 */ /* 0x000fe40000000000 */
.L_x_61:
[----:B------:R-:W-:Y:S01]  /*1c60*/  ELECT P0, URZ, PT ;  /* 0x0000000000ff782f */ /* 0x000fe20003800000 */
[----:B--2---:R-:W-:Y:S01]  /*1c70*/  UMOV UR4, UR12 ;  /* 0x0000000c00047c82 */ /* 0x004fe20008000000 */
[----:B------:R-:W-:Y:S02]  /*1c80*/  UMOV UR5, URZ ;  /* 0x000000ff00057c82 */ /* 0x000fe40008000000 */
[----:B------:R-:W-:-:S13]  /*1c90*/  ISETP.LT.U32.AND P0, PT, R36, 0x20, P0 ;  /* 0x000000202400780c */ /* 0x000fda0000701070 */
[----:B------:R-:W-:Y:S01]  /*1ca0*/  VOTEU.ANY UP0, P0 ;  /* 0x0000000000ff7886 */ /* 0x000fe20000000100 */
[----:B------:R-:W-:Y:S01]  /*1cb0*/  VOTEU.ANY UP1, P0 ;  /* 0x0000000000ff7886 */ /* 0x000fe20000020100 */
[----:B------:R-:W-:-:S03]  /*1cc0*/  ISETP.GE.U32.AND P0, PT, R8, 0x21, PT ;  /* 0x000000210800780c */ /* 0x000fc60003f06070 */
[----:B------:R-:W-:Y:S02]  /*1cd0*/  @UP0 UMOV UR4, UR4 ;  /* 0x0000000400040c82 */ /* 0x000fe40008000000 */
[----:B------:R2:W-:Y:S01]  /*1ce0*/  @UP1 UTCBAR [UR4], URZ ;  /* 0x000000ff040013e9 */ /* 0x0005e200080000ff */
[----:B------:R-:W-:Y:S06]  /*1cf0*/  BAR.SYNC.DEFER_BLOCKING 0x0 ;  /* 0x0000000000007b1d */ /* 0x000fec0000010000 */
[----:B------:R-:W3:Y:S02]  /*1d00*/  SYNCS.PHASECHK.TRANS64.TRYWAIT P1, [UR8+0x6020], RZ ;  /* 0x006020ffff0075a7 */ /* 0x000ee40008021108 */
[----:B--23--:R-:W-:Y:S05]  /*1d10*/  @!P1 BRA `(.L_x_62) ;  /* 0x0000000800d49947 */ /* 0x00cfea0003800000 */
.L_x_79:
[----:B------:R-:W-:Y:S01]  /*1d20*/  UMOV UR4, URZ ;  /* 0x000000ff00047c82 */ /* 0x000fe20008000000 */
[----:B------:R-:W-:Y:S05]  /*1d30*/  @!P0 BRA `(.L_x_59) ;  /* 0x0000000000fc8947 */ /* 0x000fea0003800000 */
[----:B------:R-:W2:Y:S01]  /*1d40*/  LDCU UR28, c[0x0][0x3a0] ;  /* 0x00007400ff1c77ac */ /* 0x000ea20008000800 */
[----:B------:R-:W-:Y:S01]  /*1d50*/  UMOV UR5, 0x1 ;  /* 0x0000000100057882 */ /* 0x000fe20000000000 */
[----:B------:R-:W-:-:S05]  /*1d60*/  UMOV UR14, 0x20 ;  /* 0x00000020000e7882 */ /* 0x000fca0000000000 */
.L_x_66:
[----:B------:R-:W-:Y:S01]  /*1d70*/  BAR.SYNC.DEFER_BLOCKING 0x0 ;  /* 0x0000000000007b1d */ /* 0x000fe20000010000 */
[----:B------:R-:W-:Y:S01]  /*1d80*/  ULEA UR9, UR5, UR8, 0x3 ;  /* 0x0000000805097291 */ /* 0x000fe2000f8e18ff */
[----:B------:R-:W-:Y:S01]  /*1d90*/  @!P3 IMAD.MOV.U32 R2, RZ, RZ, 0x1800 ;  /* 0x00001800ff02b424 */ /* 0x000fe200078e00ff */
[----:B------:R-:W-:Y:S01]  /*1da0*/  ELECT P1, URZ, PT ;  /* 0x0000000000ff782f */ /* 0x000fe20003820000 */
[----:B------:R-:W-:-:S03]  /*1db0*/  ULEA UR12, UR5, UR8, 0xc ;  /* 0x00000008050c7291 */ /* 0x000fc6000f8e60ff */
[----:B------:R-:W-:Y:S02]  /*1dc0*/  ISETP.LT.U32.AND P1, PT, R36, 0x20, P1 ;  /* 0x000000202400780c */ /* 0x000fe40000f21070 */
[----:B------:R-:W-:Y:S01]  /*1dd0*/  ELECT P0, URZ, PT ;  /* 0x0000000000ff782f */ /* 0x000fe20003800000 */
[----:B------:R-:W-:-:S03]  /*1de0*/  ULEA UR16, UR5, UR8, 0xb ;  /* 0x0000000805107291 */ /* 0x000fc6000f8e58ff */
[----:B------:R-:W-:Y:S01]  /*1df0*/  ISETP.LT.U32.AND P0, PT, R36, 0x20, P0 ;  /* 0x000000202400780c */ /* 0x000fe20000701070 */
[----:B------:R-:W-:Y:S01]  /*1e00*/  UMOV UR19, UR14 ;  /* 0x0000000e00137c82 */ /* 0x000fe20008000000 */
[----:B------:R-:W-:Y:S02]  /*1e10*/  UIADD3 UR16, UPT, UPT, UR16, 0x4000, URZ ;  /* 0x0000400010107890 */ /* 0x000fe4000fffe0ff */
[----:B------:R-:W-:-:S03]  /*1e20*/  USHF.L.U32 UR6, UR4, 0x1f, URZ ;  /* 0x0000001f04067899 */ /* 0x000fc600080006ff */
[----:B------:R-:W-:Y:S01]  /*1e30*/  VOTEU.ANY UP0, P1 ;  /* 0x0000000000ff7886 */ /* 0x000fe20000800100 */
[----:B------:R3:W-:Y:S01]  /*1e40*/  @!P3 SYNCS.ARRIVE.TRANS64 RZ, [UR9+0x6000], R2 ;  /* 0x00600002ffffb9a7 */ /* 0x0007e20008000009 */
[----:B------:R4:W-:Y:S06]  /*1e50*/  MEMBAR.ALL.CTA ;  /* 0x0000000000007992 */ /* 0x0009ec0000008000 */
[----:B----4-:R-:W4:Y:S01]  /*1e60*/  FENCE.VIEW.ASYNC.S ;  /* 0x00000000000073c6 */ /* 0x010f220000000000 */
[----:B------:R-:W-:Y:S01]  /*1e70*/  @UP0 UIADD3 UR13, UPT, UPT, UR9, 0x6000, URZ ;  /* 0x00006000090d0890 */ /* 0x000fe2000fffe0ff */
[----:B----4-:R-:W-:Y:S01]  /*1e80*/  VOTEU.ANY UP0, P1 ;  /* 0x0000000000ff7886 */ /* 0x010fe20000800100 */
[----:B------:R-:W-:Y:S01]  /*1e90*/  VOTEU.ANY UP1, P0 ;  /* 0x0000000000ff7886 */ /* 0x000fe20000020100 */
[----:B---3--:R-:W-:-:S04]  /*1ea0*/  IMAD.U32 R2, RZ, RZ, UR6 ;  /* 0x00000006ff027e24 */ /* 0x008fc8000f8e00ff */
[----:B------:R-:W-:Y:S01]  /*1eb0*/  @UP1 UIADD3 UR17, UPT, UPT, UR9, 0x6000, URZ ;  /* 0x0000600009111890 */ /* 0x000fe2000fffe0ff */
[----:B------:R-:W-:Y:S01]  /*1ec0*/  VOTEU.ANY UP1, P0 ;  /* 0x0000000000ff7886 */ /* 0x000fe20000020100 */
[----:B------:R-:W-:Y:S06]  /*1ed0*/  BAR.SYNC.DEFER_BLOCKING 0x0 ;  /* 0x0000000000007b1d */ /* 0x000fec0000010000 */
[----:B------:R3:W-:Y:S01]  /*1ee0*/  @UP0 UTMALDG.2D [UR12], [UR24] ;  /* 0x0000000c180005b4 */ /* 0x0007e20008008000 */
[----:B------:R-:W-:Y:S01]  /*1ef0*/  UISETP.NE.U32.AND UP0, UPT, UR22, URZ, UPT ;  /* 0x000000ff1600728c */ /* 0x000fe2000bf05070 */
[----:B------:R-:W-:Y:S06]  /*1f00*/  BAR.SYNC.DEFER_BLOCKING 0x0 ;  /* 0x0000000000007b1d */ /* 0x000fec0000010000 */
[----:B------:R3:W-:Y:S02]  /*1f10*/  @UP1 UTMALDG.2D [UR16], [UR26] ;  /* 0x000000101a0015b4 */ /* 0x0007e40008008000 */
[----:B------:R-:W-:Y:S06]  /*1f20*/  BAR.SYNC.DEFER_BLOCKING 0x0 ;  /* 0x0000000000007b1d */ /* 0x000fec0000010000 */
[----:B------:R-:W4:Y:S02]  /*1f30*/  SYNCS.PHASECHK.TRANS64.TRYWAIT P0, [UR9+0x6000], R2 ;  /* 0x00600002ff0075a7 */ /* 0x000f240008001109 */
[----:B---34-:R-:W-:Y:S05]  /*1f40*/  @!P0 BRA `(.L_x_63) ;  /* 0x0000000800548947 */ /* 0x018fea0003800000 */
.L_x_80:
        /* <DEDUP_REMOVED lines=9> */
[----:B------:R3:W-:Y:S01]  /*1fe0*/  UTCQMMA gdesc[UR6], gdesc[UR10], tmem[UR23], tmem[UR12], idesc[UR13], UPT ;  /* 0x00ff0c0a060075ea */ /* 0x0007e2000b800317 */
[----:B------:R-:W-:Y:S02]  /*1ff0*/  NOP ;  /* 0x0000000000007918 */ /* 0x000fe40000000000 */
.L_x_64:
[----:B------:R-:W-:Y:S01]  /*2000*/  ELECT P0, URZ, PT ;  /* 0x0000000000ff782f */ /* 0x000fe20003800000 */
[----:B---3--:R-:W-:-:S03]  /*2010*/  UIADD3 UR6, UPT, UPT, UR9, 0x6020, URZ ;  /* 0x0000602009067890 */ /* 0x008fc6000fffe0ff */
[----:B------:R-:W-:Y:S01]  /*2020*/  ISETP.LT.U32.AND P0, PT, R36, 0x20, P0 ;  /* 0x000000202400780c */ /* 0x000fe20000701070 */
[----:B------:R-:W-:-:S12]  /*2030*/  UMOV UR7, URZ ;  /* 0x000000ff00077c82 */ /* 0x000fd80008000000 */
[----:B------:R-:W-:Y:S01]  /*2040*/  VOTEU.ANY UP0, P0 ;  /* 0x0000000000ff7886 */ /* 0x000fe20000000100 */
[----:B------:R-:W-:-:S04]  /*2050*/  VOTEU.ANY UP1, P0 ;  /* 0x0000000000ff7886 */ /* 0x000fc80000020100 */
[----:B------:R-:W-:Y:S02]  /*2060*/  @UP0 UMOV UR6, UR6 ;  /* 0x0000000600060c82 */ /* 0x000fe40008000000 */
[----:B------:R3:W-:Y:S01]  /*2070*/  @UP1 UTCBAR [UR6], URZ ;  /* 0x000000ff060013e9 */ /* 0x0007e200080000ff */
[----:B------:R-:W-:Y:S06]  /*2080*/  BAR.SYNC.DEFER_BLOCKING 0x0 ;  /* 0x0000000000007b1d */ /* 0x000fec0000010000 */
[----:B------:R-:W4:Y:S02]  /*2090*/  SYNCS.PHASECHK.TRANS64.TRYWAIT P0, [UR9+0x6020], R2 ;  /* 0x00602002ff0075a7 */ /* 0x000f240008001109 */
[----:B---34-:R-:W-:Y:S05]  /*20a0*/  @!P0 BRA `(.L_x_65) ;  /* 0x0000000800088947 */ /* 0x018fea0003800000 */
.L_x_81:
[----:B------:R-:W-:Y:S02]  /*20b0*/  UIADD3 UR5, UPT, UPT, UR5, 0x1, URZ ;  /* 0x0000000105057890 */ /* 0x000fe4000fffe0ff */
[----:B------:R-:W-:Y:S02]  /*20c0*/  UIADD3 UR14, UPT, UPT, UR14, 0x20, URZ ;  /* 0x000000200e0e7890 */ /* 0x000fe4000fffe0ff */
[----:B------:R-:W-:-:S04]  /*20d0*/  UISETP.NE.U32.AND UP0, UPT, UR5, 0x4, UPT ;  /* 0x000000040500788c */ /* 0x000fc8000bf05070 */
[----:B------:R-:W-:Y:S02]  /*20e0*/  USEL UR6, URZ, 0x1, UP0 ;  /* 0x00000001ff067887 */ /* 0x000fe40008000000 */
[----:B------:R-:W-:Y:S02]  /*20f0*/  USEL UR5, UR5, URZ, UP0 ;  /* 0x000000ff05057287 */ /* 0x000fe40008000000 */
[----:B--2---:R-:W-:Y:S02]  /*2100*/  UISETP.GE.AND UP0, UPT, UR14, UR28, UPT ;  /* 0x0000001c0e00728c */ /* 0x004fe4000bf06270 */
[----:B------:R-:W-:-:S07]  /*2110*/  ULOP3.LUT UR4, UR4, UR6, URZ, 0x3c, !UPT ;  /* 0x0000000604047292 */ /* 0x000fce000f8e3cff */
[----:B------:R-:W-:Y:S05]  /*2120*/  BRA.U !UP0, `(.L_x_66) ;  /* 0xfffffffd08107547 */ /* 0x000fea000b83ffff */
.L_x_59:
[----:B---34-:R-:W-:Y:S06]  /*2130*/  BAR.SYNC.DEFER_BLOCKING 0x0 ;  /* 0x0000000000007b1d */ /* 0x018fec0000010000 */
[----:B------:R-:W-:Y:S04]  /*2140*/  BSSY.RECONVERGENT B3, `(.L_x_67) ;  /* 0x0000004000037945 */ /* 0x000fe80003800200 */
[----:B------:R-:W-:Y:S05]  /*2150*/  @P3 BRA `(.L_x_68) ;  /* 0x0000000000083947 */ /* 0x000fea0003800000 */
[----:B------:R-:W2:Y:S02]  /*2160*/  SYNCS.CCTL.IV [UR8+0x6000] ;  /* 0x00600000ff0079b1 */ /* 0x000ea40008000008 */
[----:B--2---:R-:W2:Y:S02]  /*2170*/  SYNCS.CCTL.IV [UR8+0x6020] ;  /* 0x00602000ff0079b1 */ /* 0x004ea40008000008 */
.L_x_68:
[----:B------:R-:W-:Y:S05]  /*2180*/  BSYNC.RECONVERGENT B3 ;  /* 0x0000000000037941 */ /* 0x000fea0003800200 */
.L_x_67:
[----:B--2---:R-:W-:Y:S06]  /*2190*/  BAR.SYNC.DEFER_BLOCKING 0x0 ;  /* 0x0000000000007b1d */ /* 0x004fec0000010000 */
[----:B------:R-:W-:Y:S04]  /*21a0*/  BSSY.RECONVERGENT B3, `(.L_x_69) ;  /* 0x0000004000037945 */ /* 0x000fe80003800200 */
[----:B------:R-:W-:Y:S05]  /*21b0*/  @P3 BRA `(.L_x_70) ;  /* 0x0000000000083947 */ /* 0x000fea0003800000 */
[----:B------:R-:W2:Y:S02]  /*21c0*/  SYNCS.CCTL.IV [UR8+0x6008] ;  /* 0x00600800ff0079b1 */ /* 0x000ea40008000008 */
[----:B--2---:R-:W2:Y:S02]  /*21d0*/  SYNCS.CCTL.IV [UR8+0x6028] ;  /* 0x00602800ff0079b1 */ /* 0x004ea40008000008 */
.L_x_70:
[----:B------:R-:W-:Y:S05]  /*21e0*/  BSYNC.RECONVERGENT B3 ;  /* 0x0000000000037941 */ /* 0x000fea0003800200 */
.L_x_69:
[----:B--2---:R-:W-:Y:S06]  /*21f0*/  BAR.SYNC.DEFER_BLOCKING 0x0 ;  /* 0x0000000000007b1d */ /* 0x004fec0000010000 */
[----:B------:R-:W-:Y:S04]  /*2200*/  BSSY.RECONVERGENT B3, `(.L_x_71) ;  /* 0x0000004000037945 */ /* 0x000fe80003800200 */
[----:B------:R-:W-:Y:S05]  /*2210*/  @P3 BRA `(.L_x_72) ;  /* 0x0000000000083947 */ /* 0x000fea0003800000 */
[----:B------:R-:W2:Y:S02]  /*2220*/  SYNCS.CCTL.IV [UR8+0x6010] ;  /* 0x00601000ff0079b1 */ /* 0x000ea40008000008 */
[----:B--2---:R-:W2:Y:S02]  /*2230*/  SYNCS.CCTL.IV [UR8+0x6030] ;  /* 0x00603000ff0079b1 */ /* 0x004ea40008000008 */
.L_x_72:
[----:B------:R-:W-:Y:S05]  /*2240*/  BSYNC.RECONVERGENT B3 ;  /* 0x0000000000037941 */ /* 0x000fea0003800200 */
.L_x_71:
[----:B--2---:R-:W-:Y:S06]  /*2250*/  BAR.SYNC.DEFER_BLOCKING 0x0 ;  /* 0x0000000000007b1d */ /* 0x004fec0000010000 */
[----:B------:R-:W-:Y:S04]  /*2260*/  BSSY.RECONVERGENT B3, `(.L_x_73) ;  /* 0x0000004000037945 */ /* 0x000fe80003800200 */
[----:B------:R-:W-:Y:S05]  /*2270*/  @P3 BRA `(.L_x_74) ;  /* 0x0000000000083947 */ /* 0x000fea0003800000 */
[----:B------:R-:W2:Y:S02]  /*2280*/  SYNCS.CCTL.IV [UR8+0x6018] ;  /* 0x00601800ff0079b1 */ /* 0x000ea40008000008 */
[----:B--2---:R-:W2:Y:S02]  /*2290*/  SYNCS.CCTL.IV [UR8+0x6038] ;  /* 0x00603800ff0079b1 */ /* 0x004ea40008000008 */
.L_x_74:
[----:B------:R-:W-:Y:S05]  /*22a0*/  BSYNC.RECONVERGENT B3 ;  /* 0x0000000000037941 */ /* 0x000fea0003800200 */
.L_x_73:
[----:B------:R-:W-:Y:S01]  /*22b0*/  USHF.L.U32 UR4, UR22, 0x15, URZ ;  /* 0x0000001516047899 */ /* 0x000fe200080006ff */
[C---:B------:R-:W-:Y:S01]  /*22c0*/  IMAD.SHL.U32 R2, R0.reuse, 0x8, RZ ;  /* 0x0000000800027824 */ /* 0x040fe200078e00ff */
[----:B------:R-:W-:Y:S01]  /*22d0*/  USHF.L.U32 UR22, UR22, 0x3, URZ ;  /* 0x0000000316167899 */ /* 0x000fe200080006ff */
[----:B------:R-:W-:Y:S01]  /*22e0*/  SHF.R.U32.HI R3, RZ, 0x2, R0 ;  /* 0x00000002ff037819 */ /* 0x000fe20000011600 */
[----:B------:R-:W-:Y:S01]  /*22f0*/  ULOP3.LUT UR4, UR4, 0x600000, URZ, 0xc0, !UPT ;  /* 0x0060000004047892 */ /* 0x000fe2000f8ec0ff */
[----:B------:R-:W-:Y:S01]  /*2300*/  IMAD.SHL.U32 R0, R0, 0x40, RZ ;  /* 0x0000004000007824 */ /* 0x000fe200078e00ff */
[----:B------:R-:W-:Y:S01]  /*2310*/  ULOP3.LUT UR22, UR22, 0x20, URZ, 0xc0, !UPT ;  /* 0x0000002016167892 */ /* 0x000fe2000f8ec0ff */
[----:B------:R-:W-:Y:S02]  /*2320*/  LOP3.LUT R2, R2, 0x30, RZ, 0xc0, !PT ;  /* 0x0000003002027812 */ /* 0x000fe400078ec0ff */
[----:B------:R-:W-:Y:S01]  /*2330*/  ELECT P0, URZ, PT ;  /* 0x0000000000ff782f */ /* 0x000fe20003800000 */
[----:B------:R-:W-:Y:S01]  /*2340*/  UIADD3 UR4, UPT, UPT, UR22, UR4, UR23 ;  /* 0x0000000416047290 */ /* 0x000fe2000fffe017 */
[----:B------:R-:W-:Y:S01]  /*2350*/  LOP3.LUT R3, R2, 0x20, R3, 0x78, !PT ;  /* 0x0000002002037812 */ /* 0x000fe200078e7803 */
[----:B------:R-:W-:Y:S01]  /*2360*/  UMOV UR9, UR18 ;  /* 0x0000001200097c82 */ /* 0x000fe20008000000 */
[----:B------:R-:W-:Y:S01]  /*2370*/  ISETP.LT.U32.AND P0, PT, R36, 0x20, P0 ;  /* 0x000000202400780c */ /* 0x000fe20000701070 */
[----:B------:R-:W-:Y:S01]  /*2380*/  UMOV UR10, UR15 ;  /* 0x0000000f000a7c82 */ /* 0x000fe20008000000 */
[----:B------:R-:W-:-:S04]  /*2390*/  LOP3.LUT R0, R3, 0x1fc0, R0, 0xf8, !PT ;  /* 0x00001fc003007812 */ /* 0x000fc800078ef800 */
[----:B-----5:R-:W3:Y:S01]  /*23a0*/  LDTM.x32 R4, tmem[UR4] ;  /* 0x00000004000479ee */ /* 0x020ee200082c0000 */
[----:B------:R-:W-:Y:S01]  /*23b0*/  LOP3.LUT R2, R0, 0x10, RZ, 0x3c, !PT ;  /* 0x0000001000027812 */ /* 0x000fe200078e3cff */
[----:B------:R-:W-:-:S05]  /*23c0*/  NOP ;  /* 0x0000000000007918 */ /* 0x000fca0000000000 */
[----:B---3--:R-:W-:Y:S01]  /*23d0*/  VOTEU.ANY UP1, P0 ;  /* 0x0000000000ff7886 */ /* 0x008fe20000020100 */
[----:B------:R-:W-:Y:S01]  /*23e0*/  VOTEU.ANY UP0, P0 ;  /* 0x0000000000ff7886 */ /* 0x000fe20000000100 */
[----:B------:R-:W-:Y:S02]  /*23f0*/  F2FP.SATFINITE.E4M3.F32.PACK_AB_MERGE_C R6, R7, R6, RZ ;  /* 0x000000060706723e */ /* 0x000fe400048070ff */
[----:B------:R-:W-:Y:S02]  /*2400*/  F2FP.SATFINITE.E4M3.F32.PACK_AB_MERGE_C R10, R11, R10, RZ ;  /* 0x0000000a0b0a723e */ /* 0x000fe400048070ff */
[----:B------:R-:W-:Y:S02]  /*2410*/  F2FP.SATFINITE.E4M3.F32.PACK_AB_MERGE_C R14, R15, R14, RZ ;  /* 0x0000000e0f0e723e */ /* 0x000fe400048070ff */
[----:B------:R-:W-:Y:S02]  /*2420*/  F2FP.SATFINITE.E4M3.F32.PACK_AB_MERGE_C R7, R19, R18, RZ ;  /* 0x000000121307723e */ /* 0x000fe400048070ff */
[----:B------:R-:W-:-:S02]  /*2430*/  F2FP.SATFINITE.E4M3.F32.PACK_AB_MERGE_C R22, R23, R22, RZ ;  /* 0x000000161716723e */ /* 0x000fc400048070ff */
[----:B------:R-:W-:Y:S02]  /*2440*/  F2FP.SATFINITE.E4M3.F32.PACK_AB_MERGE_C R26, R27, R26, RZ ;  /* 0x0000001a1b1a723e */ /* 0x000fe400048070ff */
[----:B------:R-:W-:Y:S02]  /*2450*/  F2FP.SATFINITE.E4M3.F32.PACK_AB_MERGE_C R30, R31, R30, RZ ;  /* 0x0000001e1f1e723e */ /* 0x000fe400048070ff */
[----:B------:R-:W-:Y:S02]  /*2460*/  F2FP.SATFINITE.E4M3.F32.PACK_AB_MERGE_C R34, R35, R34, RZ ;  /* 0x000000222322723e */ /* 0x000fe400048070ff */
[----:B------:R-:W-:Y:S02]  /*2470*/  F2FP.SATFINITE.E4M3.F32.PACK_AB_MERGE_C R4, R5, R4, R6 ;  /* 0x000000040504723e */ /* 0x000fe40004807006 */
[----:B------:R-:W-:Y:S02]  /*2480*/  F2FP.SATFINITE.E4M3.F32.PACK_AB_MERGE_C R5, R9, R8, R10 ;  /* 0x000000080905723e */ /* 0x000fe4000480700a */
[----:B------:R-:W-:-:S02]  /*2490*/  F2FP.SATFINITE.E4M3.F32.PACK_AB_MERGE_C R6, R13, R12, R14 ;  /* 0x0000000c0d06723e */ /* 0x000fc4000480700e */
[----:B------:R-:W-:Y:S02]  /*24a0*/  F2FP.SATFINITE.E4M3.F32.PACK_AB_MERGE_C R7, R17, R16, R7 ;  /* 0x000000101107723e */ /* 0x000fe40004807007 */
[----:B------:R-:W-:Y:S02]  /*24b0*/  F2FP.SATFINITE.E4M3.F32.PACK_AB_MERGE_C R20, R21, R20, R22 ;  /* 0x000000141514723e */ /* 0x000fe40004807016 */
[----:B------:R-:W-:Y:S01]  /*24c0*/  F2FP.SATFINITE.E4M3.F32.PACK_AB_MERGE_C R21, R25, R24, R26 ;  /* 0x000000181915723e */ /* 0x000fe2000480701a */
[----:B--2---:R2:W-:Y:S01]  /*24d0*/  STS.128 [R0+UR8], R4 ;  /* 0x0000000400007988 */ /* 0x0045e20008000c08 */
[----:B------:R-:W-:Y:S02]  /*24e0*/  F2FP.SATFINITE.E4M3.F32.PACK_AB_MERGE_C R22, R29, R28, R30 ;  /* 0x0000001c1d16723e */ /* 0x000fe4000480701e */
[----:B------:R-:W-:-:S05]  /*24f0*/  F2FP.SATFINITE.E4M3.F32.PACK_AB_MERGE_C R23, R33, R32, R34 ;  /* 0x000000202117723e */ /* 0x000fca0004807022 */
[----:B------:R2:W-:Y:S01]  /*2500*/  STS.128 [R2+UR8], R20 ;  /* 0x0000001402007988 */ /* 0x0005e20008000c08 */
[----:B------:R3:W-:Y:S06]  /*2510*/  MEMBAR.ALL.CTA ;  /* 0x0000000000007992 */ /* 0x0007ec0000008000 */
[----:B---3--:R-:W3:Y:S02]  /*2520*/  FENCE.VIEW.ASYNC.S ;  /* 0x00000000000073c6 */ /* 0x008ee40000000000 */
[----:B---3--:R-:W-:Y:S06]  /*2530*/  BAR.SYNC.DEFER_BLOCKING 0x0 ;  /* 0x0000000000007b1d */ /* 0x008fec0000010000 */
[----:B------:R2:W-:Y:S01]  /*2540*/  @UP1 UTMASTG.2D [UR8], [UR20] ;  /* 0x00000008140013b5 */ /* 0x0005e20008008000 */
[----:B------:R0:W-:Y:S01]  /*2550*/  UTMACMDFLUSH ;  /* 0x00000000000079b7 */ /* 0x0001e20000000000 */
[----:B------:R-:W-:-:S04]  /*2560*/  DEPBAR.LE SB0, 0x0 ;  /* 0x000080000000791a */ /* 0x000fc80000000000 */
[----:B------:R-:W-:Y:S08]  /*2570*/  BAR.SYNC.DEFER_BLOCKING 0x0 ;  /* 0x0000000000007b1d */ /* 0x000ff00000010000 */
[----:B------:R-:W-:Y:S06]  /*2580*/  BAR.SYNC.DEFER_BLOCKING 0x0 ;  /* 0x0000000000007b1d */ /* 0x000fec0000010000 */
[----:B--2---:R-:W-:Y:S05]  /*2590*/  @P2 BRA `(.L_x_75) ;  /* 0x0000000000a02947 */ /* 0x004fea0003800000 */
[----:B------:R-:W2:Y:S01]  /*25a0*/  S2UR UR5, SR_CgaCtaId ;  /* 0x00000000000579c3 */ /* 0x000ea20000008800 */
[----:B------:R-:W-:Y:S01]  /*25b0*/  NOP ;  /* 0x0000000000007918 */ /* 0x000fe20000000000 */
[----:B------:R-:W-:Y:S01]  /*25c0*/  UMOV UR4, 0x50 ;  /* 0x0000005000047882 */ /* 0x000fe20000000000 */
[----:B------:R-:W-:Y:S02]  /*25d0*/  IMAD.U32 R0, RZ, RZ, UR23 ;  /* 0x00000017ff007e24 */ /* 0x000fe4000f8e00ff */
[----:B------:R-:W-:Y:S02]  /*25e0*/  IMAD.MOV.U32 R3, RZ, RZ, 0x3 ;  /* 0x00000003ff037424 */ /* 0x000fe400078e00ff */
[----:B------:R-:W-:Y:S01]  /*25f0*/  IMAD.MOV.U32 R7, RZ, RZ, 0x1 ;  /* 0x00000001ff077424 */ /* 0x000fe200078e00ff */
[----:B------:R-:W-:-:S04]  /*2600*/  LOP3.LUT R0, R0, 0xffff, RZ, 0xc0, !PT ;  /* 0x0000ffff00007812 */ /* 0x000fc800078ec0ff */
[----:B------:R-:W-:-:S05]  /*2610*/  SHF.R.U32.HI R0, RZ, 0x5, R0 ;  /* 0x00000005ff007819 */ /* 0x000fca0000011600 */
[----:B------:R-:W-:Y:S01]  /*2620*/  VIADD R2, R0, 0x10 ;  /* 0x0000001000027836 */ /* 0x000fe20000000000 */
[----:B------:R-:W-:Y:S01]  /*2630*/  SHF.L.U32 R0, R3, R0, RZ ;  /* 0x0000000003007219 */ /* 0x000fe200000006ff */
[----:B--2---:R-:W-:-:S03]  /*2640*/  ULEA UR6, UR5, UR4, 0x18 ;  /* 0x0000000405067291 */ /* 0x004fc6000f8ec0ff */
[----:B------:R-:W-:-:S04]  /*2650*/  SHF.L.U32 R3, R7, R2, RZ ;  /* 0x0000000207037219 */ /* 0x000fc800000006ff */
[----:B------:R-:W-:Y:S02]  /*2660*/  LOP3.LUT R0, R3, R0, RZ, 0xfc, !PT ;  /* 0x0000000003007212 */ /* 0x000fe400078efcff */
[----:B------:R-:W2:Y:S02]  /*2670*/  LDS R5, [UR6] ;  /* 0x00000006ff057984 */ /* 0x000ea40008000800 */
[C---:B------:R-:W-:Y:S02]  /*2680*/  LOP3.LUT R2, R0.reuse, 0xffff, RZ, 0xc0, !PT ;  /* 0x0000ffff00027812 */ /* 0x040fe400078ec0ff */
[----:B--2---:R-:W-:-:S04]  /*2690*/  LOP3.LUT R3, R0, 0xffff, R5, 0x80, !PT ;  /* 0x0000ffff00037812 */ /* 0x004fc800078e8005 */
[----:B------:R-:W-:-:S13]  /*26a0*/  ISETP.NE.AND P0, PT, R3, R2, PT ;  /* 0x000000020300720c */ /* 0x000fda0003f05270 */
[----:B------:R-:W-:Y:S05]  /*26b0*/  @P0 BRA `(.L_x_76) ;  /* 0x0000000000500947 */ /* 0x000fea0003800000 */
[----:B------:R-:W-:Y:S02]  /*26c0*/  SHF.R.U32.HI R5, RZ, 0x10, R5 ;  /* 0x00000010ff057819 */ /* 0x000fe40000011605 */
[----:B------:R-:W-:-:S04]  /*26d0*/  SHF.R.U32.HI R2, RZ, 0x10, R0 ;  /* 0x00000010ff027819 */ /* 0x000fc80000011600 */
[----:B------:R-:W-:-:S04]  /*26e0*/  LOP3.LUT R5, R5, R2, RZ, 0xc0, !PT ;  /* 0x0000000205057212 */ /* 0x000fc800078ec0ff */
[----:B------:R-:W-:-:S13]  /*26f0*/  ISETP.NE.AND P0, PT, R5, R2, PT ;  /* 0x000000020500720c */ /* 0x000fda0003f05270 */
[----:B------:R-:W-:Y:S05]  /*2700*/  @P0 BRA `(.L_x_77) ;  /* 0x0000000000300947 */ /* 0x000fea0003800000 */
[----:B------:R-:W-:Y:S01]  /*2710*/  R2UR UR4, R0 ;  /* 0x00000000000472ca */ /* 0x000fe200000e0000 */
[----:B------:R-:W-:Y:S01]  /*2720*/  VOTEU.ANY UR5, UPT, PT ;  /* 0x0000000000057886 */ /* 0x000fe200038e0100 */
[----:B------:R-:W2:Y:S01]  /*2730*/  S2R R0, SR_LANEID ;  /* 0x0000000000007919 */ /* 0x000ea20000000000 */
[----:B------:R-:W-:-:S10]  /*2740*/  UFLO.U32 UR5, UR5 ;  /* 0x00000005000572bd */ /* 0x000fd400080e0000 */
[----:B------:R-:W-:-:S06]  /*2750*/  ULOP3.LUT UR4, URZ, UR4, URZ, 0x33, !UPT ;  /* 0x00000004ff047292 */ /* 0x000fcc000f8e33ff */
[----:B------:R-:W-:-:S04]  /*2760*/  IMAD.U32 R2, RZ, RZ, UR4 ;  /* 0x00000004ff027e24 */ /* 0x000fc8000f8e00ff */
[----:B------:R-:W3:Y:S02]  /*2770*/  REDUX UR7, R2 ;  /* 0x00000000020773c4 */ /* 0x000ee40000000000 */
[----:B------:R4:W-:Y:S01]  /*2780*/  UTCATOMSWS.AND URZ, UR4 ;  /* 0x0000000400ff79e3 */ /* 0x0009e20008000000 */
[----:B--2---:R-:W-:Y:S01]  /*2790*/  ISETP.EQ.U32.AND P0, PT, R0, UR5, PT ;  /* 0x0000000500007c0c */ /* 0x004fe2000bf02070 */
[----:B---3--:R-:W-:-:S12]  /*27a0*/  IMAD.U32 R0, RZ, RZ, UR7 ;  /* 0x00000007ff007e24 */ /* 0x008fd8000f8e00ff */
[----:B------:R4:W-:Y:S01]  /*27b0*/  @P0 ATOMS.AND RZ, [UR6], R0 ;  /* 0x00000000ffff098c */ /* 0x0009e2000a800006 */
[----:B------:R-:W-:Y:S05]  /*27c0*/  BRA `(.L_x_75) ;  /* 0x0000000000147947 */ /* 0x000fea0003800000 */
.L_x_77:
[----:B------:R-:W-:-:S07]  /*27d0*/  MOV R2, 0x27f0 ;  /* 0x000027f000027802 */ /* 0x000fce0000000f00 */
[----:B-1----:R-:W-:Y:S05]  /*27e0*/  CALL.REL.NOINC `($__internal_0_$__cuda_sm10x_tcgen05_guardrail_trap_col_being_dealloced_not_returned_by_alloc) ;  /* 0x0000000000447944 */ /* 0x002fea0003c00000 */
[----:B------:R-:W-:Y:S05]  /*27f0*/  BRA `(.L_x_75) ;  /* 0x0000000000087947 */ /* 0x000fea0003800000 */
.L_x_76:
[----:B------:R-:W-:-:S07]  /*2800*/  MOV R2, 0x2820 ;  /* 0x0000282000027802 */ /* 0x000fce0000000f00 */
[----:B-1----:R-:W-:Y:S05]  /*2810*/  CALL.REL.NOINC `($__internal_2_$__cuda_sm10x_tcgen05_guardrail_trap_unallocated_columns_being_dealloced) ;  /* 0x0000000000507944 */ /* 0x002fea0003c00000 */
.L_x_75:
[----:B------:R-:W-:Y:S01]  /*2820*/  NOP ;  /* 0x0000000000007918 */ /* 0x000fe20000000000 */
[----:B----4-:R-:W-:Y:S05]  /*2830*/  EXIT ;  /* 0x000000000000794d */ /* 0x010fea0003800000 */
.L_x_60:
[----:B------:R-:W2:Y:S02]  /*2840*/  SYNCS.PHASECHK.TRANS64.TRYWAIT P0, [UR8+0x6000], RZ ;  /* 0x006000ffff0075a7 */ /* 0x000ea40008001108 */
[----:B--2---:R-:W-:Y:S05]  /*2850*/  @!P0 BRA `(.L_x_60) ;  /* 0xfffffffc00f88947 */ /* 0x004fea000383ffff */
[----:B------:R-:W-:Y:S05]  /*2860*/  BRA `(.L_x_78) ;  /* 0xfffffff000d07947 */ /* 0x000fea000383ffff */
.L_x_62:
[----:B------:R-:W2:Y:S02]  /*2870*/  SYNCS.PHASECHK.TRANS64.TRYWAIT P1, [UR8+0x6020], RZ ;  /* 0x006020ffff0075a7 */ /* 0x000ea40008021108 */
[----:B--2---:R-:W-:Y:S05]  /*2880*/  @!P1 BRA `(.L_x_62) ;  /* 0xfffffffc00f89947 */ /* 0x004fea000383ffff */
[----:B------:R-:W-:Y:S05]  /*2890*/  BRA `(.L_x_79) ;  /* 0xfffffff400207947 */ /* 0x000fea000383ffff */
.L_x_63:
[----:B------:R-:W3:Y:S02]  /*28a0*/  SYNCS.PHASECHK.TRANS64.TRYWAIT P0, [UR9+0x6000], R2 ;  /* 0x00600002ff0075a7 */ /* 0x000ee40008001109 */
[----:B---3--:R-:W-:Y:S05]  /*28b0*/  @!P0 BRA `(.L_x_63) ;  /* 0xfffffffc00f88947 */ /* 0x008fea000383ffff */
[----:B------:R-:W-:Y:S05]  /*28c0*/  BRA `(.L_x_80) ;  /* 0xfffffff400a07947 */ /* 0x000fea000383ffff */
.L_x_65:
[----:B------:R-:W3:Y:S02]  /*28d0*/  SYNCS.PHASECHK.TRANS64.TRYWAIT P0, [UR9+0x6020], R2 ;  /* 0x00602002ff0075a7 */ /* 0x000ee40008001109 */
[----:B---3--:R-:W-:Y:S05]  /*28e0*/  @!P0 BRA `(.L_x_65) ;  /* 0xfffffffc00f88947 */ /* 0x008fea000383ffff */
[----:B------:R-:W-:Y:S05]  /*28f0*/  BRA `(.L_x_81) ;  /* 0xfffffff400ec7947 */ /* 0x000fea000383ffff */
        .weak           $__internal_0_$__cuda_sm10x_tcgen05_guardrail_trap_col_being_dealloced_not_returned_by_alloc
        .type           $__internal_0_$__cuda_sm10x_tcgen05_guardrail_trap_col_being_dealloced_not_returned_by_alloc,@function
        .size           $__internal_0_$__cuda_sm10x_tcgen05_guardrail_trap_col_being_dealloced_not_returned_by_alloc,($__internal_1_$__cuda_sm10x_tcgen05_guardrail_trap_phase_invalid_during_alloc - $__internal_0_$__cuda_sm10x_tcgen05_guardrail_trap_col_being_dealloced_not_returned_by_alloc)
$__internal_0_$__cuda_sm10x_tcgen05_guardrail_trap_col_being_dealloced_not_returned_by_alloc:
[----:B------:R-:W-:Y:S05]  /*2900*/  BPT.TRAP 0x1 ;  /* 0x000000040000795c */ /* 0x000fea0000300000 */
[----:B------:R-:W-:-:S04]  /*2910*/  IMAD.MOV.U32 R3, RZ, RZ, 0x0 ;  /* 0x00000000ff037424 */ /* 0x000fc800078e00ff */
[----:B------:R-:W-:Y:S05]  /*2920*/  RET.REL.NODEC R2 `(gluon_tcgen05) ;  /* 0xffffffd402b47950 */ /* 0x000fea0003c3ffff */
        .weak           $__internal_1_$__cuda_sm10x_tcgen05_guardrail_trap_phase_invalid_during_alloc
        .type           $__internal_1_$__cuda_sm10x_tcgen05_guardrail_trap_phase_invalid_during_alloc,@function
        .size           $__internal_1_$__cuda_sm10x_tcgen05_guardrail_trap_phase_invalid_during_alloc,($__internal_2_$__cuda_sm10x_tcgen05_guardrail_trap_unallocated_columns_being_dealloced - $__internal_1_$__cuda_sm10x_tcgen05_guardrail_trap_phase_invalid_during_alloc)
$__internal_1_$__cuda_sm10x_tcgen05_guardrail_trap_phase_invalid_during_alloc:
[----:B------:R-:W-:Y:S05]  /*2930*/  BPT.TRAP 0x1 ;  /* 0x000000040000795c */ /* 0x000fea0000300000 */
[----:B------:R-:W-:-:S04]  /*2940*/  IMAD.MOV.U32 R3, RZ, RZ, 0x0 ;  /* 0x00000000ff037424 */ /* 0x000fc800078e00ff */
[----:B------:R-:W-:Y:S05]  /*2950*/  RET.REL.NODEC R2 `(gluon_tcgen05) ;  /* 0xffffffd402a87950 */ /* 0x000fea0003c3ffff */
        .weak           $__internal_2_$__cuda_sm10x_tcgen05_guardrail_trap_unallocated_columns_being_dealloced
        .type           $__internal_2_$__cuda_sm10x_tcgen05_guardrail_trap_unallocated_columns_being_dealloced,@function
        .size           $__internal_2_$__cuda_sm10x_tcgen05_guardrail_trap_unallocated_columns_being_dealloced,(.L_x_85 - $__internal_2_$__cuda_sm10x_tcgen05_guardrail_trap_unallocated_columns_being_dealloced)
$__internal_2_$__cuda_sm10x_tcgen05_guardrail_trap_unallocated_columns_being_dealloced:
[----:B------:R-:W-:Y:S05]  /*2960*/  BPT.TRAP 0x1 ;  /* 0x000000040000795c */ /* 0x000fea0000300000 */
[----:B------:R-:W-:-:S04]  /*2970*/  IMAD.MOV.U32 R3, RZ, RZ, 0x0 ;  /* 0x00000000ff037424 */ /* 0x000fc800078e00ff */
[----:B------:R-:W-:Y:S05]  /*2980*/  RET.REL.NODEC R2 `(gluon_tcgen05) ;  /* 0xffffffd4029c7950 */ /* 0x000fea0003c3ffff */
.L_x_82:
[----:B------:R-:W-:-:S00]  /*2990*/  BRA `(.L_x_82) ;  /* 0xfffffffc00fc7947 */ /* 0x000fc0000383ffff */
[----:B------:R-:W-:-:S00]  /*29a0*/  NOP ;  /* 0x0000000000007918 */ /* 0x000fc00000000000 */
        /* <DEDUP_REMOVED lines=13> */
.L_x_85:


//--------------------- .nv.shared.gluon_tcgen05  --------------------------
	.section	.nv.shared.gluon_tcgen05,"aw",@nobits
	.sectionflags	@""
	.align	16
	.zero		1024


//--------------------- .nv.shared.reserved.0     --------------------------
	.section	.nv.shared.reserved.0,"aw",@nobits
	.align	8
	.weak		__nv_reservedSMEM_offset_0_alias
	.size		__nv_reservedSMEM_offset_0_alias, 0, 64
	.other		__nv_reservedSMEM_offset_0_alias,@"STO_CUDA_RESERVED_SHARED STV_DEFAULT"
__nv_reservedSMEM_offset_0_alias:
	.zero		0
.nv.shared.reserved.0:
	.zero		64
	.weak		__nv_reservedSMEM_allocation_phase
	.type		__nv_reservedSMEM_allocation_phase,@object
	.size		__nv_reservedSMEM_allocation_phase,(.L_0 - __nv_reservedSMEM_allocation_phase)
__nv_reservedSMEM_allocation_phase:
	.zero		1
.L_0:
	.zero		7
	.weak		__nv_reservedSMEM_devtool_atexit_pc
	.type		__nv_reservedSMEM_devtool_atexit_pc,@object
	.size		__nv_reservedSMEM_devtool_atexit_pc,(__nv_reservedSMEM_allocation_mask - __nv_reservedSMEM_devtool_atexit_pc)
__nv_reservedSMEM_devtool_atexit_pc:
	.zero		8
	.weak		__nv_reservedSMEM_allocation_mask
	.type		__nv_reservedSMEM_allocation_mask,@object
	.size		__nv_reservedSMEM_allocation_mask,(.L_2 - __nv_reservedSMEM_allocation_mask)
__nv_reservedSMEM_allocation_mask:
	.zero		4
.L_2:


//--------------------- .nv.constant0.gluon_tcgen05 --------------------------
	.section	.nv.constant0.gluon_tcgen05,"a",@progbits
	.sectionflags	@""
	.align	4
.nv.constant0.gluon_tcgen05:
	.zero		976


//--------------------- SYMBOLS --------------------------

	.type		.nv.reservedSmem.offset0,@object
	.size		.nv.reservedSmem.offset0,0x4
	.type		.nv.reservedSmem.cap,@object
	.size		.nv.reservedSmem.cap,0x4
